// auto-generated by cutlass_sweep.gemm — config: {"arch": "sm_90", "cluster_m": 1, "cluster_n": 1, "dtype": "tf32", "dtype_b": "tf32", "layout": "nt", "stages": 0, "tile_k": 32, "tile_m": 256, "tile_n": 64}
#include "cutlass/cutlass.h"
#include "cutlass/gemm/collective/collective_builder.hpp"
#include "cutlass/gemm/device/gemm_universal_adapter.h"
#include "cutlass/gemm/kernel/gemm_universal.hpp"
#include "cutlass/epilogue/collective/collective_builder.hpp"

using ElemA = cutlass::tfloat32_t;
using ElemB = cutlass::tfloat32_t;
using ElemCD = cutlass::tfloat32_t;
using Acc  = float;
using TileShape    = cute::Shape<cute::_256, cute::_64, cute::_32>;
using ClusterShape = cute::Shape<cute::_1, cute::_1, cute::_1>;

using CollectiveEpilogue = typename cutlass::epilogue::collective::CollectiveBuilder<
    cutlass::arch::Sm90, cutlass::arch::OpClassTensorOp,
    TileShape, ClusterShape,
    cutlass::epilogue::collective::EpilogueTileAuto,
    Acc, Acc,
    ElemCD, cutlass::layout::RowMajor, 128 / cutlass::sizeof_bits<ElemCD>::value,
    ElemCD, cutlass::layout::RowMajor, 128 / cutlass::sizeof_bits<ElemCD>::value,
    cutlass::epilogue::collective::EpilogueScheduleAuto
  >::CollectiveOp;

using CollectiveMainloop = typename cutlass::gemm::collective::CollectiveBuilder<
    cutlass::arch::Sm90, cutlass::arch::OpClassTensorOp,
    ElemA, cutlass::layout::RowMajor, 128 / cutlass::sizeof_bits<ElemA>::value,
    ElemB, cutlass::layout::ColumnMajor, 128 / cutlass::sizeof_bits<ElemB>::value,
    Acc,
    TileShape, ClusterShape,
    cutlass::gemm::collective::StageCountAutoCarveout<static_cast<int>(sizeof(typename CollectiveEpilogue::SharedStorage))>,
    cutlass::gemm::collective::KernelScheduleAuto
  >::CollectiveOp;

using GemmKernel = cutlass::gemm::kernel::GemmUniversal<
    cute::Shape<int,int,int,int>,
    CollectiveMainloop,
    CollectiveEpilogue
>;
using Gemm = cutlass::gemm::device::GemmUniversalAdapter<GemmKernel>;

// Force the device kernel symbol into the cubin without needing a host main.
auto* _anchor = &cutlass::device_kernel<GemmKernel>;


// ===== COMPILED SASS (sm_90a) =====

	.target	sm_90a

	.elftype	@"ET_EXEC"


//--------------------- .note.nv.tkinfo           --------------------------
	.section	.note.nv.tkinfo,"",@"SHT_NOTE"
	.sectionflags	@"SHF_NOTE_NV_TKINFO"
	.tkinfo
        /*0018*/ 	.word	0x00000002
        /*0030*/ 	.string	""
        /*0030*/ 	.string	"ptxas"
        /*0030*/ 	.string	"Cuda compilation tools, release 13.0, V13.0.88"
        /*0030*/ 	.string	"Build cuda_13.0.r13.0/compiler.36424714_0"
        /*0030*/ 	.string	"-arch sm_90a -m 64 "



//--------------------- .note.nv.cuinfo           --------------------------
	.section	.note.nv.cuinfo,"",@"SHT_NOTE"
	.sectionflags	@"SHF_NOTE_NV_CUINFO"
        /*0018*/ 	.short	0x0002
        /*001a*/ 	.short	0x005a
        /*001c*/ 	.short	0x0082
	.zero		2


//--------------------- .nv.info                  --------------------------
	.section	.nv.info,"",@"SHT_CUDA_INFO"
	.align	4


	//----- nvinfo : EIATTR_REGCOUNT
	.align		4
        /*0000*/ 	.byte	0x04, 0x2f
        /*0002*/ 	.short	(.L_15 - .L_14)
	.align		4
.L_14:
        /*0004*/ 	.word	index@(_ZN7cutlass13device_kernelINS_4gemm6kernel13GemmUniversalIN4cute5tupleIJiiiiEEENS1_10collective13CollectiveMmaINS1_34MainloopSm90TmaGmmaWarpSpecializedILi5ENS5_IJNS4_1CILi1EEESB_SB_EEENS1_35KernelTmaWarpSpecializedCooperativeEEENS5_IJNSA_ILi256EEENSA_ILi64EEENSA_ILi32EEEEEENS_10tfloat32_tENS5_IJlSB_lEEESJ_SK_NS4_8TiledMMAINS4_8MMA_AtomIJNS4_4SM904GMMA29MMA_64x64x8_F32TF32TF32_SS_TNILNSO_7ScaleInE1ELSQ_1EEEEEENS4_6LayoutINS5_IJNSA_ILi2EEESB_SB_EEENS5_IJSB_NSA_ILi0EEESW_EEEEENS5_IJNS4_10UnderscoreESZ_SZ_EEEEENS4_13SM90_TMA_LOADENS4_14ComposedLayoutINS4_7SwizzleILi3ELi4ELi3EEENS4_18smem_ptr_flag_bitsILi32EEENST_INS5_IJNSA_ILi8EEESH_EEENS5_IJSH_SB_EEEEEEEvNS4_8identityES12_S1C_vS1D_EENS_8epilogue10collective6detail29Sm90TmaWarpSpecializedAdapterINS1G_15DefaultEpilogueISJ_SK_SK_NS1F_6thread17LinearCombinationISJ_Li1EffLNS1K_9ScaleType4KindE0ELNS_15FloatRoundStyleE2ESJ_EENS1_15EpilogueDefaultEEEEEvvEEEEvNT_6ParamsE)
        /*0008*/ 	.word	0x000000a8


	//----- nvinfo : EIATTR_FRAME_SIZE
	.align		4
.L_15:
        /*000c*/ 	.byte	0x04, 0x11
        /*000e*/ 	.short	(.L_17 - .L_16)
	.align		4
.L_16:
        /*0010*/ 	.word	index@(_ZN7cutlass13device_kernelINS_4gemm6kernel13GemmUniversalIN4cute5tupleIJiiiiEEENS1_10collective13CollectiveMmaINS1_34MainloopSm90TmaGmmaWarpSpecializedILi5ENS5_IJNS4_1CILi1EEESB_SB_EEENS1_35KernelTmaWarpSpecializedCooperativeEEENS5_IJNSA_ILi256EEENSA_ILi64EEENSA_ILi32EEEEEENS_10tfloat32_tENS5_IJlSB_lEEESJ_SK_NS4_8TiledMMAINS4_8MMA_AtomIJNS4_4SM904GMMA29MMA_64x64x8_F32TF32TF32_SS_TNILNSO_7ScaleInE1ELSQ_1EEEEEENS4_6LayoutINS5_IJNSA_ILi2EEESB_SB_EEENS5_IJSB_NSA_ILi0EEESW_EEEEENS5_IJNS4_10UnderscoreESZ_SZ_EEEEENS4_13SM90_TMA_LOADENS4_14ComposedLayoutINS4_7SwizzleILi3ELi4ELi3EEENS4_18smem_ptr_flag_bitsILi32EEENST_INS5_IJNSA_ILi8EEESH_EEENS5_IJSH_SB_EEEEEEEvNS4_8identityES12_S1C_vS1D_EENS_8epilogue10collective6detail29Sm90TmaWarpSpecializedAdapterINS1G_15DefaultEpilogueISJ_SK_SK_NS1F_6thread17LinearCombinationISJ_Li1EffLNS1K_9ScaleType4KindE0ELNS_15FloatRoundStyleE2ESJ_EENS1_15EpilogueDefaultEEEEEvvEEEEvNT_6ParamsE)
        /*0014*/ 	.word	0x00000000


	//----- nvinfo : EIATTR_MIN_STACK_SIZE
	.align		4
.L_17:
        /*0018*/ 	.byte	0x04, 0x12
        /*001a*/ 	.short	(.L_19 - .L_18)
	.align		4
.L_18:
        /*001c*/ 	.word	index@(_ZN7cutlass13device_kernelINS_4gemm6kernel13GemmUniversalIN4cute5tupleIJiiiiEEENS1_10collective13CollectiveMmaINS1_34MainloopSm90TmaGmmaWarpSpecializedILi5ENS5_IJNS4_1CILi1EEESB_SB_EEENS1_35KernelTmaWarpSpecializedCooperativeEEENS5_IJNSA_ILi256EEENSA_ILi64EEENSA_ILi32EEEEEENS_10tfloat32_tENS5_IJlSB_lEEESJ_SK_NS4_8TiledMMAINS4_8MMA_AtomIJNS4_4SM904GMMA29MMA_64x64x8_F32TF32TF32_SS_TNILNSO_7ScaleInE1ELSQ_1EEEEEENS4_6LayoutINS5_IJNSA_ILi2EEESB_SB_EEENS5_IJSB_NSA_ILi0EEESW_EEEEENS5_IJNS4_10UnderscoreESZ_SZ_EEEEENS4_13SM90_TMA_LOADENS4_14ComposedLayoutINS4_7SwizzleILi3ELi4ELi3EEENS4_18smem_ptr_flag_bitsILi32EEENST_INS5_IJNSA_ILi8EEESH_EEENS5_IJSH_SB_EEEEEEEvNS4_8identityES12_S1C_vS1D_EENS_8epilogue10collective6detail29Sm90TmaWarpSpecializedAdapterINS1G_15DefaultEpilogueISJ_SK_SK_NS1F_6thread17LinearCombinationISJ_Li1EffLNS1K_9ScaleType4KindE0ELNS_15FloatRoundStyleE2ESJ_EENS1_15EpilogueDefaultEEEEEvvEEEEvNT_6ParamsE)
        /*0020*/ 	.word	0x00000000
.L_19:


//--------------------- .nv.compat                --------------------------
	.section	.nv.compat,"",@"SHT_CUDA_COMPAT_INFO"
	.align	4
        /*0000*/ 	.byte	0x02, 0x09, 0x01, 0x00, 0x02, 0x02, 0x04, 0x00, 0x02, 0x05, 0x05, 0x00, 0x03, 0x07, 0x01, 0x01
        /*0010*/ 	.byte	0x02, 0x03, 0x01, 0x00, 0x02, 0x06, 0x01, 0x00, 0x04, 0x0b, 0x08, 0x00, 0x00, 0x00, 0x00, 0x00
        /*0020*/ 	.byte	0x00, 0x00, 0x00, 0x00


//--------------------- .nv.info._ZN7cutlass13device_kernelINS_4gemm6kernel13GemmUniversalIN4cute5tupleIJiiiiEEENS1_10collective13CollectiveMmaINS1_34MainloopSm90TmaGmmaWarpSpecializedILi5ENS5_IJNS4_1CILi1EEESB_SB_EEENS1_35KernelTmaWarpSpecializedCooperativeEEENS5_IJNSA_ILi256EEENSA_ILi64EEENSA_ILi32EEEEEENS_10tfloat32_tENS5_IJlSB_lEEESJ_SK_NS4_8TiledMMAINS4_8MMA_AtomIJNS4_4SM904GMMA29MMA_64x64x8_F32TF32TF32_SS_TNILNSO_7ScaleInE1ELSQ_1EEEEEENS4_6LayoutINS5_IJNSA_ILi2EEESB_SB_EEENS5_IJSB_NSA_ILi0EEESW_EEEEENS5_IJNS4_10UnderscoreESZ_SZ_EEEEENS4_13SM90_TMA_LOADENS4_14ComposedLayoutINS4_7SwizzleILi3ELi4ELi3EEENS4_18smem_ptr_flag_bitsILi32EEENST_INS5_IJNSA_ILi8EEESH_EEENS5_IJSH_SB_EEEEEEEvNS4_8identityES12_S1C_vS1D_EENS_8epilogue10collective6detail29Sm90TmaWarpSpecializedAdapterINS1G_15DefaultEpilogueISJ_SK_SK_NS1F_6thread17LinearCombinationISJ_Li1EffLNS1K_9ScaleType4KindE0ELNS_15FloatRoundStyleE2ESJ_EENS1_15EpilogueDefaultEEEEEvvEEEEvNT_6ParamsE --------------------------
	.section	.nv.info._ZN7cutlass13device_kernelINS_4gemm6kernel13GemmUniversalIN4cute5tupleIJiiiiEEENS1_10collective13CollectiveMmaINS1_34MainloopSm90TmaGmmaWarpSpecializedILi5ENS5_IJNS4_1CILi1EEESB_SB_EEENS1_35KernelTmaWarpSpecializedCooperativeEEENS5_IJNSA_ILi256EEENSA_ILi64EEENSA_ILi32EEEEEENS_10tfloat32_tENS5_IJlSB_lEEESJ_SK_NS4_8TiledMMAINS4_8MMA_AtomIJNS4_4SM904GMMA29MMA_64x64x8_F32TF32TF32_SS_TNILNSO_7ScaleInE1ELSQ_1EEEEEENS4_6LayoutINS5_IJNSA_ILi2EEESB_SB_EEENS5_IJSB_NSA_ILi0EEESW_EEEEENS5_IJNS4_10UnderscoreESZ_SZ_EEEEENS4_13SM90_TMA_LOADENS4_14ComposedLayoutINS4_7SwizzleILi3ELi4ELi3EEENS4_18smem_ptr_flag_bitsILi32EEENST_INS5_IJNSA_ILi8EEESH_EEENS5_IJSH_SB_EEEEEEEvNS4_8identityES12_S1C_vS1D_EENS_8epilogue10collective6detail29Sm90TmaWarpSpecializedAdapterINS1G_15DefaultEpilogueISJ_SK_SK_NS1F_6thread17LinearCombinationISJ_Li1EffLNS1K_9ScaleType4KindE0ELNS_15FloatRoundStyleE2ESJ_EENS1_15EpilogueDefaultEEEEEvvEEEEvNT_6ParamsE,"",@"SHT_CUDA_INFO"
	.sectionflags	@""
	.align	4


	//----- nvinfo : EIATTR_CUDA_API_VERSION
	.align		4
        /*0000*/ 	.byte	0x04, 0x37
        /*0002*/ 	.short	(.L_21 - .L_20)
.L_20:
        /*0004*/ 	.word	0x00000082


	//----- nvinfo : EIATTR_KPARAM_INFO
	.align		4
.L_21:
        /*0008*/ 	.byte	0x04, 0x17
        /*000a*/ 	.short	(.L_23 - .L_22)
.L_22:
        /*000c*/ 	.word	0x00000000
        /*0010*/ 	.short	0x0000
        /*0012*/ 	.short	0x0070
        /*0014*/ 	.byte	0x00, 0xf0, 0x01, 0x10


	//----- nvinfo : EIATTR_SPARSE_MMA_MASK
	.align		4
.L_23:
        /*0018*/ 	.byte	0x03, 0x50
        /*001a*/ 	.short	0x0000


	//----- nvinfo : EIATTR_MAXREG_COUNT
	.align		4
        /*001c*/ 	.byte	0x03, 0x1b
        /*001e*/ 	.short	0x00a8


	//----- nvinfo : EIATTR_NUM_BARRIERS
	.align		4
        /*0020*/ 	.byte	0x02, 0x4c
        /*0022*/ 	.byte	0x01
	.zero		1


	//----- nvinfo : EIATTR_EXTERNS
	.align		4
        /*0024*/ 	.byte	0x04, 0x0f
        /*0026*/ 	.short	(.L_25 - .L_24)


	//   ....[0]....
	.align		4
.L_24:
        /*0028*/ 	.word	index@(__assertfail)


	//----- nvinfo : EIATTR_MERCURY_ISA_VERSION
	.align		4
.L_25:
        /*002c*/ 	.byte	0x03, 0x5f
        /*002e*/ 	.short	0x0101


	//----- nvinfo : EIATTR_INT_WARP_WIDE_INSTR_OFFSETS
	.align		4
        /*0030*/ 	.byte	0x04, 0x31
        /*0032*/ 	.short	(.L_27 - .L_26)


	//   ....[0]....
.L_26:
        /*0034*/ 	.word	0x000003a0


	//   ....[1]....
        /*0038*/ 	.word	0x000003b0


	//   ....[2]....
        /*003c*/ 	.word	0x000004f0


	//----- nvinfo : EIATTR_COOP_GROUP_MASK_REGIDS
	.align		4
.L_27:
        /*0040*/ 	.byte	0x04, 0x29
        /*0042*/ 	.short	(.L_29 - .L_28)


	//   ....[0]....
.L_28:
        /*0044*/ 	.word	0xffffffff


	//   ....[1]....
        /*0048*/ 	.word	0xffffffff


	//   ....[2]....
        /*004c*/ 	.word	0xffffffff


	//   ....[3]....
        /*0050*/ 	.word	0xffffffff


	//   ....[4]....
        /*0054*/ 	.word	0xffffffff


	//----- nvinfo : EIATTR_COOP_GROUP_INSTR_OFFSETS
	.align		4
.L_29:
        /*0058*/ 	.byte	0x04, 0x28
        /*005a*/ 	.short	(.L_31 - .L_30)


	//   ....[0]....
.L_30:
        /*005c*/ 	.word	0x00000060


	//   ....[1]....
        /*0060*/ 	.word	0x00000070


	//   ....[2]....
        /*0064*/ 	.word	0x00000130


	//   ....[3]....
        /*0068*/ 	.word	0x000002e0


	//   ....[4]....
        /*006c*/ 	.word	0x00000fa0


	//----- nvinfo : EIATTR_REG_RECONFIG
	.align		4
.L_31:
        /*0070*/ 	.byte	0x01, 0x54
	.zero		2


	//----- nvinfo : EIATTR_SYSCALL_OFFSETS
	.align		4
        /*0074*/ 	.byte	0x04, 0x46
        /*0076*/ 	.short	(.L_33 - .L_32)


	//   ....[0]....
.L_32:
        /*0078*/ 	.word	0x00001160


	//----- nvinfo : EIATTR_MBARRIER_INSTR_OFFSETS
	.align		4
.L_33:
        /*007c*/ 	.byte	0x04, 0x39
        /*007e*/ 	.short	(.L_35 - .L_34)


	//   ....[0]....
.L_34:
        /*0080*/ 	.word	0x00000230
        /*0084*/ 	.word	0x000000ff
        /*0088*/ 	.word	0x00000000
        /*008c*/ 	.short	0x0100
        /*008e*/ 	.byte	0x08
	.zero		1


	//   ....[1]....
        /*0090*/ 	.word	0x00000240
        /*0094*/ 	.word	0x000000ff
        /*0098*/ 	.word	0x00000028
        /*009c*/ 	.short	0x0100
        /*009e*/ 	.byte	0x08
	.zero		1


	//   ....[2]....
        /*00a0*/ 	.word	0x00000250
        /*00a4*/ 	.word	0x000000ff
        /*00a8*/ 	.word	0x00000008
        /*00ac*/ 	.short	0x0100
        /*00ae*/ 	.byte	0x08
	.zero		1


	//   ....[3]....
        /*00b0*/ 	.word	0x00000260
        /*00b4*/ 	.word	0x000000ff
        /*00b8*/ 	.word	0x00000030
        /*00bc*/ 	.short	0x0100
        /*00be*/ 	.byte	0x08
	.zero		1


	//   ....[4]....
        /*00c0*/ 	.word	0x00000270
        /*00c4*/ 	.word	0x000000ff
        /*00c8*/ 	.word	0x00000010
        /*00cc*/ 	.short	0x0100
        /*00ce*/ 	.byte	0x08
	.zero		1


	//   ....[5]....
        /*00d0*/ 	.word	0x00000280
        /*00d4*/ 	.word	0x000000ff
        /*00d8*/ 	.word	0x00000038
        /*00dc*/ 	.short	0x0100
        /*00de*/ 	.byte	0x08
	.zero		1


	//   ....[6]....
        /*00e0*/ 	.word	0x00000290
        /*00e4*/ 	.word	0x000000ff
        /*00e8*/ 	.word	0x00000018
        /*00ec*/ 	.short	0x0100
        /*00ee*/ 	.byte	0x08
	.zero		1


	//   ....[7]....
        /*00f0*/ 	.word	0x000002a0
        /*00f4*/ 	.word	0x000000ff
        /*00f8*/ 	.word	0x00000040
        /*00fc*/ 	.short	0x0100
        /*00fe*/ 	.byte	0x08
	.zero		1


	//   ....[8]....
        /*0100*/ 	.word	0x000002b0
        /*0104*/ 	.word	0x000000ff
        /*0108*/ 	.word	0x00000020
        /*010c*/ 	.short	0x0100
        /*010e*/ 	.byte	0x08
	.zero		1


	//   ....[9]....
        /*0110*/ 	.word	0x000002c0
        /*0114*/ 	.word	0x000000ff
        /*0118*/ 	.word	0x00000048
        /*011c*/ 	.short	0x0100
        /*011e*/ 	.byte	0x08
	.zero		1


	//   ....[10]....
        /*0120*/ 	.word	0x00000560
        /*0124*/ 	.word	0x000000ff
        /*0128*/ 	.word	0x00000060
        /*012c*/ 	.short	0x0100
        /*012e*/ 	.byte	0x06
	.zero		1


	//   ....[11]....
        /*0130*/ 	.word	0x000005c0
        /*0134*/ 	.word	0x000000ff
        /*0138*/ 	.word	0x00000068
        /*013c*/ 	.short	0x0100
        /*013e*/ 	.byte	0x06
	.zero		1


	//   ....[12]....
        /*0140*/ 	.word	0x000011e0
        /*0144*/ 	.word	0x00000003
        /*0148*/ 	.word	0x00000000
        /*014c*/ 	.short	0x010a
        /*014e*/ 	.byte	0x3f
	.zero		1


	//   ....[13]....
        /*0150*/ 	.word	0x00001220
        /*0154*/ 	.word	0x00000003
        /*0158*/ 	.word	0x00000000
        /*015c*/ 	.short	0x010a
        /*015e*/ 	.byte	0x3f
	.zero		1


	//   ....[14]....
        /*0160*/ 	.word	0x00001740
        /*0164*/ 	.word	0x000000ff
        /*0168*/ 	.word	0x00000000
        /*016c*/ 	.short	0x010a
        /*016e*/ 	.byte	0x08
	.zero		1


	//   ....[15]....
        /*0170*/ 	.word	0x00001780
        /*0174*/ 	.word	0x000000ff
        /*0178*/ 	.word	0x00000000
        /*017c*/ 	.short	0x010a
        /*017e*/ 	.byte	0x08
	.zero		1


	//   ....[16]....
        /*0180*/ 	.word	0x00001b60
        /*0184*/ 	.word	0x000000ff
        /*0188*/ 	.word	0x00000000
        /*018c*/ 	.short	0x0101
        /*018e*/ 	.byte	0x08
	.zero		1


	//   ....[17]....
        /*0190*/ 	.word	0x00001d60
        /*0194*/ 	.word	0x000000ff
        /*0198*/ 	.word	0x00000000
        /*019c*/ 	.short	0x0101
        /*019e*/ 	.byte	0x06
	.zero		1


	//   ....[18]....
        /*01a0*/ 	.word	0x00007930
        /*01a4*/ 	.word	0x0000000e
        /*01a8*/ 	.word	0x00000028
        /*01ac*/ 	.short	0x010a
        /*01ae*/ 	.byte	0x3f
	.zero		1


	//   ....[19]....
        /*01b0*/ 	.word	0x00007cb0
        /*01b4*/ 	.word	0x00000006
        /*01b8*/ 	.word	0x00000068
        /*01bc*/ 	.short	0x0101
        /*01be*/ 	.byte	0x3f
	.zero		1


	//   ....[20]....
        /*01c0*/ 	.word	0x000083e0
        /*01c4*/ 	.word	0x00000007
        /*01c8*/ 	.word	0x00000000
        /*01cc*/ 	.short	0x010a
        /*01ce*/ 	.byte	0x3f
	.zero		1


	//   ....[21]....
        /*01d0*/ 	.word	0x00008460
        /*01d4*/ 	.word	0x00000009
        /*01d8*/ 	.word	0x00000000
        /*01dc*/ 	.short	0x010a
        /*01de*/ 	.byte	0x3f
	.zero		1


	//   ....[22]....
        /*01e0*/ 	.word	0x000084f0
        /*01e4*/ 	.word	0x00000006
        /*01e8*/ 	.word	0x00000000
        /*01ec*/ 	.short	0x010a
        /*01ee*/ 	.byte	0x3f
	.zero		1


	//   ....[23]....
        /*01f0*/ 	.word	0x00008580
        /*01f4*/ 	.word	0x00000009
        /*01f8*/ 	.word	0x00000000
        /*01fc*/ 	.short	0x010a
        /*01fe*/ 	.byte	0x3f
	.zero		1


	//   ....[24]....
        /*0200*/ 	.word	0x00008610
        /*0204*/ 	.word	0x00000003
        /*0208*/ 	.word	0x00000000
        /*020c*/ 	.short	0x010a
        /*020e*/ 	.byte	0x3f
	.zero		1


	//   ....[25]....
        /*0210*/ 	.word	0x00008670
        /*0214*/ 	.word	0x00000003
        /*0218*/ 	.word	0x00000000
        /*021c*/ 	.short	0x010a
        /*021e*/ 	.byte	0x3f
	.zero		1


	//   ....[26]....
        /*0220*/ 	.word	0x000086d0
        /*0224*/ 	.word	0x00000004
        /*0228*/ 	.word	0x00000000
        /*022c*/ 	.short	0x010a
        /*022e*/ 	.byte	0x3f
	.zero		1


	//   ....[27]....
        /*0230*/ 	.word	0x000087a0
        /*0234*/ 	.word	0x0000000e
        /*0238*/ 	.word	0x00000028
        /*023c*/ 	.short	0x010a
        /*023e*/ 	.byte	0x3f
	.zero		1


	//   ....[28]....
        /*0240*/ 	.word	0x00008870
        /*0244*/ 	.word	0x00000007
        /*0248*/ 	.word	0x00000000
        /*024c*/ 	.short	0x010a
        /*024e*/ 	.byte	0x3f
	.zero		1


	//   ....[29]....
        /*0250*/ 	.word	0x000088c0
        /*0254*/ 	.word	0x00000009
        /*0258*/ 	.word	0x00000000
        /*025c*/ 	.short	0x010a
        /*025e*/ 	.byte	0x3f
	.zero		1


	//   ....[30]....
        /*0260*/ 	.word	0x00008910
        /*0264*/ 	.word	0x00000006
        /*0268*/ 	.word	0x00000000
        /*026c*/ 	.short	0x010a
        /*026e*/ 	.byte	0x3f
	.zero		1


	//   ....[31]....
        /*0270*/ 	.word	0x00008960
        /*0274*/ 	.word	0x00000009
        /*0278*/ 	.word	0x00000000
        /*027c*/ 	.short	0x010a
        /*027e*/ 	.byte	0x3f
	.zero		1


	//----- nvinfo : EIATTR_NUM_MBARRIERS
	.align		4
.L_35:
        /*0280*/ 	.byte	0x03, 0x38
        /*0282*/ 	.short	0x000c


	//----- nvinfo : EIATTR_EXIT_INSTR_OFFSETS
	.align		4
        /*0284*/ 	.byte	0x04, 0x1c
        /*0286*/ 	.short	(.L_37 - .L_36)


	//   ....[0]....
.L_36:
        /*0288*/ 	.word	0x00000610


	//   ....[1]....
        /*028c*/ 	.word	0x00000ed0


	//   ....[2]....
        /*0290*/ 	.word	0x00006fa0


	//   ....[3]....
        /*0294*/ 	.word	0x000075d0


	//   ....[4]....
        /*0298*/ 	.word	0x00008660


	//----- nvinfo : EIATTR_MAX_THREADS
	.align		4
.L_37:
        /*029c*/ 	.byte	0x04, 0x05
        /*029e*/ 	.short	(.L_39 - .L_38)
.L_38:
        /*02a0*/ 	.word	0x00000180
        /*02a4*/ 	.word	0x00000001
        /*02a8*/ 	.word	0x00000001


	//----- nvinfo : EIATTR_CRS_STACK_SIZE
	.align		4
.L_39:
        /*02ac*/ 	.byte	0x04, 0x1e
        /*02ae*/ 	.short	(.L_41 - .L_40)
.L_40:
        /*02b0*/ 	.word	0x00000000


	//----- nvinfo : EIATTR_CBANK_PARAM_SIZE
	.align		4
.L_41:
        /*02b4*/ 	.byte	0x03, 0x19
        /*02b6*/ 	.short	0x0470


	//----- nvinfo : EIATTR_PARAM_CBANK
	.align		4
        /*02b8*/ 	.byte	0x04, 0x0a
        /*02ba*/ 	.short	(.L_43 - .L_42)
	.align		4
.L_42:
        /*02bc*/ 	.word	index@(.nv.constant0._ZN7cutlass13device_kernelINS_4gemm6kernel13GemmUniversalIN4cute5tupleIJiiiiEEENS1_10collective13CollectiveMmaINS1_34MainloopSm90TmaGmmaWarpSpecializedILi5ENS5_IJNS4_1CILi1EEESB_SB_EEENS1_35KernelTmaWarpSpecializedCooperativeEEENS5_IJNSA_ILi256EEENSA_ILi64EEENSA_ILi32EEEEEENS_10tfloat32_tENS5_IJlSB_lEEESJ_SK_NS4_8TiledMMAINS4_8MMA_AtomIJNS4_4SM904GMMA29MMA_64x64x8_F32TF32TF32_SS_TNILNSO_7ScaleInE1ELSQ_1EEEEEENS4_6LayoutINS5_IJNSA_ILi2EEESB_SB_EEENS5_IJSB_NSA_ILi0EEESW_EEEEENS5_IJNS4_10UnderscoreESZ_SZ_EEEEENS4_13SM90_TMA_LOADENS4_14ComposedLayoutINS4_7SwizzleILi3ELi4ELi3EEENS4_18smem_ptr_flag_bitsILi32EEENST_INS5_IJNSA_ILi8EEESH_EEENS5_IJSH_SB_EEEEEEEvNS4_8identityES12_S1C_vS1D_EENS_8epilogue10collective6detail29Sm90TmaWarpSpecializedAdapterINS1G_15DefaultEpilogueISJ_SK_SK_NS1F_6thread17LinearCombinationISJ_Li1EffLNS1K_9ScaleType4KindE0ELNS_15FloatRoundStyleE2ESJ_EENS1_15EpilogueDefaultEEEEEvvEEEEvNT_6ParamsE)
        /*02c0*/ 	.short	0x0210
        /*02c2*/ 	.short	0x0470


	//----- nvinfo : EIATTR_SW_WAR
	.align		4
.L_43:
        /*02c4*/ 	.byte	0x04, 0x36
        /*02c6*/ 	.short	(.L_45 - .L_44)
.L_44:
        /*02c8*/ 	.word	0x00000008
.L_45:


//--------------------- .nv.callgraph             --------------------------
	.section	.nv.callgraph,"",@"SHT_CUDA_CALLGRAPH"
	.align	4
	.sectionentsize	8
	.align		4
        /*0000*/ 	.word	0x00000000
	.align		4
        /*0004*/ 	.word	0xffffffff
	.align		4
        /*0008*/ 	.word	index@(_ZN7cutlass13device_kernelINS_4gemm6kernel13GemmUniversalIN4cute5tupleIJiiiiEEENS1_10collective13CollectiveMmaINS1_34MainloopSm90TmaGmmaWarpSpecializedILi5ENS5_IJNS4_1CILi1EEESB_SB_EEENS1_35KernelTmaWarpSpecializedCooperativeEEENS5_IJNSA_ILi256EEENSA_ILi64EEENSA_ILi32EEEEEENS_10tfloat32_tENS5_IJlSB_lEEESJ_SK_NS4_8TiledMMAINS4_8MMA_AtomIJNS4_4SM904GMMA29MMA_64x64x8_F32TF32TF32_SS_TNILNSO_7ScaleInE1ELSQ_1EEEEEENS4_6LayoutINS5_IJNSA_ILi2EEESB_SB_EEENS5_IJSB_NSA_ILi0EEESW_EEEEENS5_IJNS4_10UnderscoreESZ_SZ_EEEEENS4_13SM90_TMA_LOADENS4_14ComposedLayoutINS4_7SwizzleILi3ELi4ELi3EEENS4_18smem_ptr_flag_bitsILi32EEENST_INS5_IJNSA_ILi8EEESH_EEENS5_IJSH_SB_EEEEEEEvNS4_8identityES12_S1C_vS1D_EENS_8epilogue10collective6detail29Sm90TmaWarpSpecializedAdapterINS1G_15DefaultEpilogueISJ_SK_SK_NS1F_6thread17LinearCombinationISJ_Li1EffLNS1K_9ScaleType4KindE0ELNS_15FloatRoundStyleE2ESJ_EENS1_15EpilogueDefaultEEEEEvvEEEEvNT_6ParamsE)
	.align		4
        /*000c*/ 	.word	index@(__assertfail)
	.align		4
        /*0010*/ 	.word	0x00000000
	.align		4
        /*0014*/ 	.word	0xfffffffe
	.align		4
        /*0018*/ 	.word	0x00000000
	.align		4
        /*001c*/ 	.word	0xfffffffd
	.align		4
        /*0020*/ 	.word	0x00000000
	.align		4
        /*0024*/ 	.word	0xfffffffc


//--------------------- .nv.constant4             --------------------------
	.section	.nv.constant4,"a",@progbits
	.align	8
	.align		8
.nv.constant4:
        /*0000*/ 	.dword	__assertfail
	.align		8
        /*0008*/ 	.dword	__unnamed_1
	.align		8
        /*0010*/ 	.dword	_ZN40_INTERNAL_9323940e_4_k_cu_d81241c2_208864cuda3std3__45__cpo5beginE
	.align		8
        /*0018*/ 	.dword	_ZN40_INTERNAL_9323940e_4_k_cu_d81241c2_208864cuda3std3__45__cpo3endE
	.align		8
        /*0020*/ 	.dword	_ZN40_INTERNAL_9323940e_4_k_cu_d81241c2_208864cuda3std3__45__cpo6cbeginE
	.align		8
        /*0028*/ 	.dword	_ZN40_INTERNAL_9323940e_4_k_cu_d81241c2_208864cuda3std3__45__cpo4cendE
	.align		8
        /*0030*/ 	.dword	_ZN40_INTERNAL_9323940e_4_k_cu_d81241c2_208864cuda3std3__442_GLOBAL__N__9323940e_4_k_cu_d81241c2_208866ignoreE
	.align		8
        /*0038*/ 	.dword	_ZN40_INTERNAL_9323940e_4_k_cu_d81241c2_208864cuda3std3__419piecewise_constructE
	.align		8
        /*0040*/ 	.dword	_ZN40_INTERNAL_9323940e_4_k_cu_d81241c2_208864cuda3std3__48in_placeE
	.align		8
        /*0048*/ 	.dword	_ZN40_INTERNAL_9323940e_4_k_cu_d81241c2_208864cuda3std6ranges3__45__cpo4swapE
	.align		8
        /*0050*/ 	.dword	_ZN40_INTERNAL_9323940e_4_k_cu_d81241c2_208864cuda3std6ranges3__45__cpo9iter_moveE
	.align		8
        /*0058*/ 	.dword	_ZN40_INTERNAL_9323940e_4_k_cu_d81241c2_208864cute7productE
	.align		8
        /*0060*/ 	.dword	_ZN40_INTERNAL_9323940e_4_k_cu_d81241c2_208864cute1_E
	.align		8
        /*0068*/ 	.dword	$str$22
	.align		8
        /*0070*/ 	.dword	$str$23


//--------------------- .text._ZN7cutlass13device_kernelINS_4gemm6kernel13GemmUniversalIN4cute5tupleIJiiiiEEENS1_10collective13CollectiveMmaINS1_34MainloopSm90TmaGmmaWarpSpecializedILi5ENS5_IJNS4_1CILi1EEESB_SB_EEENS1_35KernelTmaWarpSpecializedCooperativeEEENS5_IJNSA_ILi256EEENSA_ILi64EEENSA_ILi32EEEEEENS_10tfloat32_tENS5_IJlSB_lEEESJ_SK_NS4_8TiledMMAINS4_8MMA_AtomIJNS4_4SM904GMMA29MMA_64x64x8_F32TF32TF32_SS_TNILNSO_7ScaleInE1ELSQ_1EEEEEENS4_6LayoutINS5_IJNSA_ILi2EEESB_SB_EEENS5_IJSB_NSA_ILi0EEESW_EEEEENS5_IJNS4_10UnderscoreESZ_SZ_EEEEENS4_13SM90_TMA_LOADENS4_14ComposedLayoutINS4_7SwizzleILi3ELi4ELi3EEENS4_18smem_ptr_flag_bitsILi32EEENST_INS5_IJNSA_ILi8EEESH_EEENS5_IJSH_SB_EEEEEEEvNS4_8identityES12_S1C_vS1D_EENS_8epilogue10collective6detail29Sm90TmaWarpSpecializedAdapterINS1G_15DefaultEpilogueISJ_SK_SK_NS1F_6thread17LinearCombinationISJ_Li1EffLNS1K_9ScaleType4KindE0ELNS_15FloatRoundStyleE2ESJ_EENS1_15EpilogueDefaultEEEEEvvEEEEvNT_6ParamsE --------------------------
	.section	.text._ZN7cutlass13device_kernelINS_4gemm6kernel13GemmUniversalIN4cute5tupleIJiiiiEEENS1_10collective13CollectiveMmaINS1_34MainloopSm90TmaGmmaWarpSpecializedILi5ENS5_IJNS4_1CILi1EEESB_SB_EEENS1_35KernelTmaWarpSpecializedCooperativeEEENS5_IJNSA_ILi256EEENSA_ILi64EEENSA_ILi32EEEEEENS_10tfloat32_tENS5_IJlSB_lEEESJ_SK_NS4_8TiledMMAINS4_8MMA_AtomIJNS4_4SM904GMMA29MMA_64x64x8_F32TF32TF32_SS_TNILNSO_7ScaleInE1ELSQ_1EEEEEENS4_6LayoutINS5_IJNSA_ILi2EEESB_SB_EEENS5_IJSB_NSA_ILi0EEESW_EEEEENS5_IJNS4_10UnderscoreESZ_SZ_EEEEENS4_13SM90_TMA_LOADENS4_14ComposedLayoutINS4_7SwizzleILi3ELi4ELi3EEENS4_18smem_ptr_flag_bitsILi32EEENST_INS5_IJNSA_ILi8EEESH_EEENS5_IJSH_SB_EEEEEEEvNS4_8identityES12_S1C_vS1D_EENS_8epilogue10collective6detail29Sm90TmaWarpSpecializedAdapterINS1G_15DefaultEpilogueISJ_SK_SK_NS1F_6thread17LinearCombinationISJ_Li1EffLNS1K_9ScaleType4KindE0ELNS_15FloatRoundStyleE2ESJ_EENS1_15EpilogueDefaultEEEEEvvEEEEvNT_6ParamsE,"ax",@progbits
	.align	128
.text._ZN7cutlass13device_kernelINS_4gemm6kernel13GemmUniversalIN4cute5tupleIJiiiiEEENS1_10collective13CollectiveMmaINS1_34MainloopSm90TmaGmmaWarpSpecializedILi5ENS5_IJNS4_1CILi1EEESB_SB_EEENS1_35KernelTmaWarpSpecializedCooperativeEEENS5_IJNSA_ILi256EEENSA_ILi64EEENSA_ILi32EEEEEENS_10tfloat32_tENS5_IJlSB_lEEESJ_SK_NS4_8TiledMMAINS4_8MMA_AtomIJNS4_4SM904GMMA29MMA_64x64x8_F32TF32TF32_SS_TNILNSO_7ScaleInE1ELSQ_1EEEEEENS4_6LayoutINS5_IJNSA_ILi2EEESB_SB_EEENS5_IJSB_NSA_ILi0EEESW_EEEEENS5_IJNS4_10UnderscoreESZ_SZ_EEEEENS4_13SM90_TMA_LOADENS4_14ComposedLayoutINS4_7SwizzleILi3ELi4ELi3EEENS4_18smem_ptr_flag_bitsILi32EEENST_INS5_IJNSA_ILi8EEESH_EEENS5_IJSH_SB_EEEEEEEvNS4_8identityES12_S1C_vS1D_EENS_8epilogue10collective6detail29Sm90TmaWarpSpecializedAdapterINS1G_15DefaultEpilogueISJ_SK_SK_NS1F_6thread17LinearCombinationISJ_Li1EffLNS1K_9ScaleType4KindE0ELNS_15FloatRoundStyleE2ESJ_EENS1_15EpilogueDefaultEEEEEvvEEEEvNT_6ParamsE:
        .type           _ZN7cutlass13device_kernelINS_4gemm6kernel13GemmUniversalIN4cute5tupleIJiiiiEEENS1_10collective13CollectiveMmaINS1_34MainloopSm90TmaGmmaWarpSpecializedILi5ENS5_IJNS4_1CILi1EEESB_SB_EEENS1_35KernelTmaWarpSpecializedCooperativeEEENS5_IJNSA_ILi256EEENSA_ILi64EEENSA_ILi32EEEEEENS_10tfloat32_tENS5_IJlSB_lEEESJ_SK_NS4_8TiledMMAINS4_8MMA_AtomIJNS4_4SM904GMMA29MMA_64x64x8_F32TF32TF32_SS_TNILNSO_7ScaleInE1ELSQ_1EEEEEENS4_6LayoutINS5_IJNSA_ILi2EEESB_SB_EEENS5_IJSB_NSA_ILi0EEESW_EEEEENS5_IJNS4_10UnderscoreESZ_SZ_EEEEENS4_13SM90_TMA_LOADENS4_14ComposedLayoutINS4_7SwizzleILi3ELi4ELi3EEENS4_18smem_ptr_flag_bitsILi32EEENST_INS5_IJNSA_ILi8EEESH_EEENS5_IJSH_SB_EEEEEEEvNS4_8identityES12_S1C_vS1D_EENS_8epilogue10collective6detail29Sm90TmaWarpSpecializedAdapterINS1G_15DefaultEpilogueISJ_SK_SK_NS1F_6thread17LinearCombinationISJ_Li1EffLNS1K_9ScaleType4KindE0ELNS_15FloatRoundStyleE2ESJ_EENS1_15EpilogueDefaultEEEEEvvEEEEvNT_6ParamsE,@function
        .size           _ZN7cutlass13device_kernelINS_4gemm6kernel13GemmUniversalIN4cute5tupleIJiiiiEEENS1_10collective13CollectiveMmaINS1_34MainloopSm90TmaGmmaWarpSpecializedILi5ENS5_IJNS4_1CILi1EEESB_SB_EEENS1_35KernelTmaWarpSpecializedCooperativeEEENS5_IJNSA_ILi256EEENSA_ILi64EEENSA_ILi32EEEEEENS_10tfloat32_tENS5_IJlSB_lEEESJ_SK_NS4_8TiledMMAINS4_8MMA_AtomIJNS4_4SM904GMMA29MMA_64x64x8_F32TF32TF32_SS_TNILNSO_7ScaleInE1ELSQ_1EEEEEENS4_6LayoutINS5_IJNSA_ILi2EEESB_SB_EEENS5_IJSB_NSA_ILi0EEESW_EEEEENS5_IJNS4_10UnderscoreESZ_SZ_EEEEENS4_13SM90_TMA_LOADENS4_14ComposedLayoutINS4_7SwizzleILi3ELi4ELi3EEENS4_18smem_ptr_flag_bitsILi32EEENST_INS5_IJNSA_ILi8EEESH_EEENS5_IJSH_SB_EEEEEEEvNS4_8identityES12_S1C_vS1D_EENS_8epilogue10collective6detail29Sm90TmaWarpSpecializedAdapterINS1G_15DefaultEpilogueISJ_SK_SK_NS1F_6thread17LinearCombinationISJ_Li1EffLNS1K_9ScaleType4KindE0ELNS_15FloatRoundStyleE2ESJ_EENS1_15EpilogueDefaultEEEEEvvEEEEvNT_6ParamsE,(.L_x_194 - _ZN7cutlass13device_kernelINS_4gemm6kernel13GemmUniversalIN4cute5tupleIJiiiiEEENS1_10collective13CollectiveMmaINS1_34MainloopSm90TmaGmmaWarpSpecializedILi5ENS5_IJNS4_1CILi1EEESB_SB_EEENS1_35KernelTmaWarpSpecializedCooperativeEEENS5_IJNSA_ILi256EEENSA_ILi64EEENSA_ILi32EEEEEENS_10tfloat32_tENS5_IJlSB_lEEESJ_SK_NS4_8TiledMMAINS4_8MMA_AtomIJNS4_4SM904GMMA29MMA_64x64x8_F32TF32TF32_SS_TNILNSO_7ScaleInE1ELSQ_1EEEEEENS4_6LayoutINS5_IJNSA_ILi2EEESB_SB_EEENS5_IJSB_NSA_ILi0EEESW_EEEEENS5_IJNS4_10UnderscoreESZ_SZ_EEEEENS4_13SM90_TMA_LOADENS4_14ComposedLayoutINS4_7SwizzleILi3ELi4ELi3EEENS4_18smem_ptr_flag_bitsILi32EEENST_INS5_IJNSA_ILi8EEESH_EEENS5_IJSH_SB_EEEEEEEvNS4_8identityES12_S1C_vS1D_EENS_8epilogue10collective6detail29Sm90TmaWarpSpecializedAdapterINS1G_15DefaultEpilogueISJ_SK_SK_NS1F_6thread17LinearCombinationISJ_Li1EffLNS1K_9ScaleType4KindE0ELNS_15FloatRoundStyleE2ESJ_EENS1_15EpilogueDefaultEEEEEvvEEEEvNT_6ParamsE)
        .other          _ZN7cutlass13device_kernelINS_4gemm6kernel13GemmUniversalIN4cute5tupleIJiiiiEEENS1_10collective13CollectiveMmaINS1_34MainloopSm90TmaGmmaWarpSpecializedILi5ENS5_IJNS4_1CILi1EEESB_SB_EEENS1_35KernelTmaWarpSpecializedCooperativeEEENS5_IJNSA_ILi256EEENSA_ILi64EEENSA_ILi32EEEEEENS_10tfloat32_tENS5_IJlSB_lEEESJ_SK_NS4_8TiledMMAINS4_8MMA_AtomIJNS4_4SM904GMMA29MMA_64x64x8_F32TF32TF32_SS_TNILNSO_7ScaleInE1ELSQ_1EEEEEENS4_6LayoutINS5_IJNSA_ILi2EEESB_SB_EEENS5_IJSB_NSA_ILi0EEESW_EEEEENS5_IJNS4_10UnderscoreESZ_SZ_EEEEENS4_13SM90_TMA_LOADENS4_14ComposedLayoutINS4_7SwizzleILi3ELi4ELi3EEENS4_18smem_ptr_flag_bitsILi32EEENST_INS5_IJNSA_ILi8EEESH_EEENS5_IJSH_SB_EEEEEEEvNS4_8identityES12_S1C_vS1D_EENS_8epilogue10collective6detail29Sm90TmaWarpSpecializedAdapterINS1G_15DefaultEpilogueISJ_SK_SK_NS1F_6thread17LinearCombinationISJ_Li1EffLNS1K_9ScaleType4KindE0ELNS_15FloatRoundStyleE2ESJ_EENS1_15EpilogueDefaultEEEEEvvEEEEvNT_6ParamsE,@"STO_CUDA_ENTRY STV_DEFAULT"
_ZN7cutlass13device_kernelINS_4gemm6kernel13GemmUniversalIN4cute5tupleIJiiiiEEENS1_10collective13CollectiveMmaINS1_34MainloopSm90TmaGmmaWarpSpecializedILi5ENS5_IJNS4_1CILi1EEESB_SB_EEENS1_35KernelTmaWarpSpecializedCooperativeEEENS5_IJNSA_ILi256EEENSA_ILi64EEENSA_ILi32EEEEEENS_10tfloat32_tENS5_IJlSB_lEEESJ_SK_NS4_8TiledMMAINS4_8MMA_AtomIJNS4_4SM904GMMA29MMA_64x64x8_F32TF32TF32_SS_TNILNSO_7ScaleInE1ELSQ_1EEEEEENS4_6LayoutINS5_IJNSA_ILi2EEESB_SB_EEENS5_IJSB_NSA_ILi0EEESW_EEEEENS5_IJNS4_10UnderscoreESZ_SZ_EEEEENS4_13SM90_TMA_LOADENS4_14ComposedLayoutINS4_7SwizzleILi3ELi4ELi3EEENS4_18smem_ptr_flag_bitsILi32EEENST_INS5_IJNSA_ILi8EEESH_EEENS5_IJSH_SB_EEEEEEEvNS4_8identityES12_S1C_vS1D_EENS_8epilogue10collective6detail29Sm90TmaWarpSpecializedAdapterINS1G_15DefaultEpilogueISJ_SK_SK_NS1F_6thread17LinearCombinationISJ_Li1EffLNS1K_9ScaleType4KindE0ELNS_15FloatRoundStyleE2ESJ_EENS1_15EpilogueDefaultEEEEEvvEEEEvNT_6ParamsE:
[----:B------:R-:W0:Y:S01]  /*0000*/  LDC R1, c[0x0][0x28] ;  /* 0x00000a00ff017b82 */ /* 0x000e220000000800 */
[----:B------:R-:W1:Y:S01]  /*0010*/  S2R R18, SR_TID.X ;  /* 0x0000000000127919 */ /* 0x000e620000002100 */
[----:B------:R-:W-:Y:S01]  /*0020*/  ELECT P0, URZ, PT ;  /* 0x00000000003f782f */ /* 0x000fe20003800000 */
[----:B------:R-:W-:Y:S01]  /*0030*/  BSSY B0, `(.L_x_0) ;  /* 0x000000f000007945 */ /* 0x000fe20003800000 */
[--C-:B-1----:R-:W-:Y:S02]  /*0040*/  SHF.R.U32.HI R0, RZ, 0x5, R18.reuse ;  /* 0x00000005ff007819 */ /* 0x102fe40000011612 */
[----:B------:R-:W-:-:S03]  /*0050*/  SHF.R.U32.HI R22, RZ, 0x7, R18 ;  /* 0x00000007ff167819 */ /* 0x000fc60000011612 */
[----:B------:R-:W1:Y:S04]  /*0060*/  SHFL.IDX PT, R5, R0, RZ, 0x1f ;  /* 0x00001fff00057589 */ /* 0x000e6800000e0000 */
[----:B------:R2:W3:Y:S01]  /*0070*/  SHFL.IDX PT, R8, R22, RZ, 0x1f ;  /* 0x00001fff16087589 */ /* 0x0004e200000e0000 */
[----:B-1----:R-:W-:-:S13]  /*0080*/  ISETP.NE.OR P0, PT, R5, RZ, !P0 ;  /* 0x000000ff0500720c */ /* 0x002fda0004705670 */
[----:B0-23--:R-:W-:Y:S05]  /*0090*/  @P0 BRA `(.L_x_1) ;  /* 0x0000000000200947 */ /* 0x00dfea0003800000 */
[----:B------:R-:W-:Y:S02]  /*00a0*/  ULDC.64 UR4, c[0x0][0x198] ;  /* 0x0000660000047ab9 */ /* 0x000fe40000000a00 */
[----:B------:R-:W-:Y:S02]  /*00b0*/  UIADD3 UR6, UP0, UR4, 0xf0, URZ ;  /* 0x000000f004067890 */ /* 0x000fe4000ff1e03f */
[----:B------:R-:W-:Y:S02]  /*00c0*/  UIADD3 UR4, UP1, UR4, 0x1f0, URZ ;  /* 0x000001f004047890 */ /* 0x000fe4000ff3e03f */
[----:B------:R-:W-:Y:S02]  /*00d0*/  UIADD3.X UR7, URZ, UR5, URZ, UP0, !UPT ;  /* 0x000000053f077290 */ /* 0x000fe400087fe43f */
[----:B------:R-:W-:-:S07]  /*00e0*/  UIADD3.X UR5, URZ, UR5, URZ, UP1, !UPT ;  /* 0x000000053f057290 */ /* 0x000fce0008ffe43f */
[----:B------:R0:W-:Y:S02]  /*00f0*/  UTMACCTL.PF [UR6] ;  /* 0x00000000060079b9 */ /* 0x0001e40008040000 */
[----:B------:R0:W-:Y:S02]  /*0100*/  UTMACCTL.PF [UR4] ;  /* 0x00000000040079b9 */ /* 0x0001e40008040000 */
[----:B0-----:R-:W-:Y:S01]  /*0110*/  NOP ;  /* 0x0000000000007918 */ /* 0x001fe20000000000 */
.L_x_1:
[----:B------:R-:W-:Y:S05]  /*0120*/  BSYNC B0 ;  /* 0x0000000000007941 */ /* 0x000fea0003800000 */
.L_x_0:
[----:B------:R-:W0:Y:S02]  /*0130*/  SHFL.IDX PT, R2, R0, RZ, 0x1f ;  /* 0x00001fff00027589 */ /* 0x000e2400000e0000 */
[----:B0-----:R-:W-:-:S13]  /*0140*/  ISETP.NE.AND P0, PT, R2, RZ, PT ;  /* 0x000000ff0200720c */ /* 0x001fda0003f05270 */
[----:B------:R-:W-:Y:S05]  /*0150*/  @P0 BRA `(.L_x_2) ;  /* 0x0000000000600947 */ /* 0x000fea0003800000 */
[----:B------:R-:W0:Y:S01]  /*0160*/  S2UR UR8, SR_CgaCtaId ;  /* 0x00000000000879c3 */ /* 0x000e220000008800 */
[----:B------:R-:W-:Y:S01]  /*0170*/  UMOV UR4, 0x400 ;  /* 0x0000040000047882 */ /* 0x000fe20000000000 */
[----:B------:R-:W-:Y:S01]  /*0180*/  UMOV UR5, 0x1 ;  /* 0x0000000100057882 */ /* 0x000fe20000000000 */
[----:B------:R-:W-:Y:S01]  /*0190*/  UMOV UR6, 0x100 ;  /* 0x0000010000067882 */ /* 0x000fe20000000000 */
[----:B------:R-:W-:Y:S01]  /*01a0*/  ELECT P0, URZ, PT ;  /* 0x00000000003f782f */ /* 0x000fe20003800000 */
[----:B------:R-:W-:-:S04]  /*01b0*/  UIADD3 UR6, -UR6, 0x100000, URZ ;  /* 0x0010000006067890 */ /* 0x000fc8000fffe13f */
[----:B------:R-:W-:Y:S02]  /*01c0*/  USHF.L.U32 UR7, UR6, 0xb, URZ ;  /* 0x0000000b06077899 */ /* 0x000fe4000800063f */
[----:B------:R-:W-:Y:S02]  /*01d0*/  USHF.L.U32 UR6, UR6, 0x1, URZ ;  /* 0x0000000106067899 */ /* 0x000fe4000800063f */
[----:B0-----:R-:W-:Y:S02]  /*01e0*/  ULEA UR8, UR8, UR4, 0x18 ;  /* 0x0000000408087291 */ /* 0x001fe4000f8ec03f */
[----:B------:R-:W-:-:S04]  /*01f0*/  UIADD3 UR4, -UR5, 0x100000, URZ ;  /* 0x0010000005047890 */ /* 0x000fc8000fffe13f */
[----:B------:R-:W-:Y:S02]  /*0200*/  USHF.L.U32 UR5, UR4, 0xb, URZ ;  /* 0x0000000b04057899 */ /* 0x000fe4000800063f */
[----:B------:R-:W-:Y:S01]  /*0210*/  USHF.L.U32 UR4, UR4, 0x1, URZ ;  /* 0x0000000104047899 */ /* 0x000fe2000800063f */
[----:B------:R-:W0:Y:S11]  /*0220*/  FENCE.VIEW.ASYNC.S ;  /* 0x00000000000073c6 */ /* 0x000e360000000000 */
[----:B0-----:R0:W1:Y:S01]  /*0230*/  SYNCS.EXCH.64 URZ, [UR8], UR4 ;  /* 0x00000004083f75b2 */ /* 0x0010620008000100 */
[----:B------:R0:W2:Y:S01]  /*0240*/  SYNCS.EXCH.64 URZ, [UR8+0x28], UR6 ;  /* 0x00002806083f75b2 */ /* 0x0000a20008000100 */
[----:B------:R0:W3:Y:S01]  /*0250*/  SYNCS.EXCH.64 URZ, [UR8+0x8], UR4 ;  /* 0x00000804083f75b2 */ /* 0x0000e20008000100 */
[----:B------:R0:W4:Y:S01]  /*0260*/  SYNCS.EXCH.64 URZ, [UR8+0x30], UR6 ;  /* 0x00003006083f75b2 */ /* 0x0001220008000100 */
[----:B------:R0:W0:Y:S01]  /*0270*/  SYNCS.EXCH.64 URZ, [UR8+0x10], UR4 ;  /* 0x00001004083f75b2 */ /* 0x0000220008000100 */
[----:B------:R0:W0:Y:S01]  /*0280*/  SYNCS.EXCH.64 URZ, [UR8+0x38], UR6 ;  /* 0x00003806083f75b2 */ /* 0x0000220008000100 */
[----:B------:R0:W0:Y:S01]  /*0290*/  SYNCS.EXCH.64 URZ, [UR8+0x18], UR4 ;  /* 0x00001804083f75b2 */ /* 0x0000220008000100 */
[----:B------:R0:W0:Y:S01]  /*02a0*/  SYNCS.EXCH.64 URZ, [UR8+0x40], UR6 ;  /* 0x00004006083f75b2 */ /* 0x0000220008000100 */
[----:B------:R0:W0:Y:S01]  /*02b0*/  SYNCS.EXCH.64 URZ, [UR8+0x20], UR4 ;  /* 0x00002004083f75b2 */ /* 0x0000220008000100 */
[----:B------:R0:W0:Y:S01]  /*02c0*/  SYNCS.EXCH.64 URZ, [UR8+0x48], UR6 ;  /* 0x00004806083f75b2 */ /* 0x0000220008000100 */
[----:B------:R-:W-:Y:S01]  /*02d0*/  NOP ;  /* 0x0000000000007918 */ /* 0x000fe20000000000 */
.L_x_2:
[----:B------:R-:W5:Y:S01]  /*02e0*/  SHFL.IDX PT, R0, R0, RZ, 0x1f ;  /* 0x00001fff00007589 */ /* 0x000f6200000e0000 */
[----:B------:R-:W1:Y:S01]  /*02f0*/  LDC R2, c[0x0][0x65c] ;  /* 0x00019700ff027b82 */ /* 0x000e620000000800 */
[----:B------:R-:W-:Y:S02]  /*0300*/  ELECT P0, URZ, PT ;  /* 0x00000000003f782f */ /* 0x000fe40003800000 */
[----:B------:R-:W-:Y:S01]  /*0310*/  LOP3.LUT R6, R6, 0xfffff7ff, RZ, 0xc0, !PT ;  /* 0xfffff7ff06067812 */ /* 0x000fe200078ec0ff */
[----:B------:R-:W2:Y:S01]  /*0320*/  S2R R3, SR_CTAID.Y ;  /* 0x0000000000037919 */ /* 0x000ea20000002600 */
[----:B0-----:R-:W-:Y:S01]  /*0330*/  UMOV UR4, 0x20 ;  /* 0x0000002000047882 */ /* 0x001fe20000000000 */
[----:B------:R-:W-:Y:S01]  /*0340*/  ISETP.NE.AND P2, PT, R8, RZ, PT ;  /* 0x000000ff0800720c */ /* 0x000fe20003f45270 */
[----:B------:R-:W-:Y:S01]  /*0350*/  NOP ;  /* 0x0000000000007918 */ /* 0x000fe20000000000 */
[----:B------:R-:W0:Y:S01]  /*0360*/  S2R R4, SR_CTAID.X ;  /* 0x0000000000047919 */ /* 0x000e220000002500 */
[----:B------:R-:W-:Y:S01]  /*0370*/  NOP ;  /* 0x0000000000007918 */ /* 0x000fe20000000000 */
[----:B-----5:R-:W-:-:S02]  /*0380*/  ISETP.NE.OR P0, PT, R0, RZ, !P0 ;  /* 0x000000ff0000720c */ /* 0x020fc40004705670 */
[----:B-1----:R-:W-:-:S11]  /*0390*/  ISETP.NE.AND P3, PT, R2, 0x1, PT ;  /* 0x000000010200780c */ /* 0x002fd60003f65270 */
[----:B------:R-:W-:Y:S01]  /*03a0*/  VOTEU.ALL UP0, P0 ;  /* 0x00000000003f7886 */ /* 0x000fe20000000000 */
[----:B------:R-:W-:Y:S01]  /*03b0*/  VOTEU.ALL UP1, P0 ;  /* 0x00000000003f7886 */ /* 0x000fe20000020000 */
[----:B------:R-:W-:Y:S01]  /*03c0*/  @P3 LOP3.LUT R6, R6, 0x800, RZ, 0xfc, !PT ;  /* 0x0000080006063812 */ /* 0x000fe200078efcff */
[----:B------:R-:W0:Y:S01]  /*03d0*/  @P3 LDC R17, c[0x0][0x10] ;  /* 0x00000400ff113b82 */ /* 0x000e220000000800 */
[----:B------:R-:W-:Y:S01]  /*03e0*/  SHF.R.S32.HI R6, RZ, 0x1f, R5 ;  /* 0x0000001fff067819 */ /* 0x000fe20000011405 */
[----:B------:R-:W-:Y:S01]  /*03f0*/  @!UP0 UMOV UR6, 0x400 ;  /* 0x0000040000068882 */ /* 0x000fe20000000000 */
[----:B------:R-:W-:-:S04]  /*0400*/  @!UP0 UIADD3 UR4, -UR4, 0x100000, URZ ;  /* 0x0010000004048890 */ /* 0x000fc8000fffe13f */
[----:B------:R-:W-:Y:S02]  /*0410*/  @!UP0 USHF.L.U32 UR5, UR4, 0xb, URZ ;  /* 0x0000000b04058899 */ /* 0x000fe4000800063f */
[----:B------:R-:W-:Y:S01]  /*0420*/  @!UP0 USHF.L.U32 UR4, UR4, 0x1, URZ ;  /* 0x0000000104048899 */ /* 0x000fe2000800063f */
[----:B------:R-:W-:Y:S01]  /*0430*/  @P3 IMAD.MOV.U32 R7, RZ, RZ, RZ ;  /* 0x000000ffff073224 */ /* 0x000fe200078e00ff */
[----:B------:R-:W-:Y:S01]  /*0440*/  LEA.HI R6, R6, R5, RZ, 0x2 ;  /* 0x0000000506067211 */ /* 0x000fe200078f10ff */
[----:B------:R-:W-:Y:S01]  /*0450*/  @P3 IMAD.MOV.U32 R11, RZ, RZ, RZ ;  /* 0x000000ffff0b3224 */ /* 0x000fe200078e00ff */
[----:B------:R-:W1:Y:S02]  /*0460*/  @!UP0 S2UR UR7, SR_CgaCtaId ;  /* 0x00000000000789c3 */ /* 0x000e640000008800 */
[----:B------:R-:W-:Y:S01]  /*0470*/  LOP3.LUT R0, R6, 0xfffffffc, RZ, 0xc0, !PT ;  /* 0xfffffffc06007812 */ /* 0x000fe200078ec0ff */
[----:B--2---:R-:W-:-:S04]  /*0480*/  @P3 IMAD.MOV.U32 R6, RZ, RZ, R3 ;  /* 0x000000ffff063224 */ /* 0x004fc800078e0003 */
[----:B------:R-:W-:Y:S01]  /*0490*/  IMAD.IADD R0, R5, 0x1, -R0 ;  /* 0x0000000105007824 */ /* 0x000fe200078e0a00 */
[----:B------:R-:W2:Y:S01]  /*04a0*/  @!P3 LDC R9, c[0x0][0xc] ;  /* 0x00000300ff09bb82 */ /* 0x000ea20000000800 */
[----:B------:R-:W-:Y:S02]  /*04b0*/  IMAD.MOV.U32 R5, RZ, RZ, RZ ;  /* 0x000000ffff057224 */ /* 0x000fe400078e00ff */
[----:B0-----:R-:W-:-:S04]  /*04c0*/  @P3 IMAD.WIDE.U32 R16, R4, R17, R6 ;  /* 0x0000001104103225 */ /* 0x001fc800078e0006 */
[----:B------:R-:W-:Y:S01]  /*04d0*/  @P3 IMAD.IADD R17, R17, 0x1, R11 ;  /* 0x0000000111113824 */ /* 0x000fe200078e020b */
[----:B-1----:R-:W-:Y:S01]  /*04e0*/  @!UP0 ULEA UR6, UR7, UR6, 0x18 ;  /* 0x0000000607068291 */ /* 0x002fe2000f8ec03f */
[----:B------:R-:W-:Y:S01]  /*04f0*/  VOTEU.ALL UP0, P0 ;  /* 0x00000000003f7886 */ /* 0x000fe20000000000 */
[----:B------:R-:W-:-:S04]  /*0500*/  ISETP.NE.AND P0, PT, R0, 0x3, PT ;  /* 0x000000030000780c */ /* 0x000fc80003f05270 */
[----:B------:R-:W-:Y:S01]  /*0510*/  ISETP.EQ.OR P0, PT, R0, RZ, !P0 ;  /* 0x000000ff0000720c */ /* 0x000fe20004702670 */
[----:B--2---:R-:W-:-:S03]  /*0520*/  @!P3 IMAD.WIDE.U32 R6, R9, R3, R4 ;  /* 0x000000030906b225 */ /* 0x004fc600078e0004 */
[C---:B------:R-:W-:Y:S01]  /*0530*/  ISETP.EQ.AND P0, PT, R8.reuse, RZ, P0 ;  /* 0x000000ff0800720c */ /* 0x040fe20000702270 */
[----:B------:R-:W-:Y:S01]  /*0540*/  VIADD R8, R8, 0xffffffff ;  /* 0xffffffff08087836 */ /* 0x000fe20000000000 */
[----:B------:R-:W0:Y:S02]  /*0550*/  FENCE.VIEW.ASYNC.S ;  /* 0x00000000000073c6 */ /* 0x000e240000000000 */
[----:B0-----:R0:W3:Y:S01]  /*0560*/  @!UP0 SYNCS.EXCH.64 URZ, [UR6+0x60], UR4 ;  /* 0x00006004063f85b2 */ /* 0x0010e20008000100 */
[----:B------:R-:W-:Y:S01]  /*0570*/  @!P3 IMAD.MOV.U32 R16, RZ, RZ, R6 ;  /* 0x000000ffff10b224 */ /* 0x000fe200078e0006 */
[----:B------:R-:W-:Y:S01]  /*0580*/  SEL R19, RZ, 0x1, !P0 ;  /* 0x00000001ff137807 */ /* 0x000fe20004000000 */
[----:B------:R-:W-:Y:S01]  /*0590*/  @!P3 IMAD.MOV.U32 R17, RZ, RZ, R7 ;  /* 0x000000ffff11b224 */ /* 0x000fe200078e0007 */
[----:B------:R-:W-:-:S04]  /*05a0*/  ISETP.GE.U32.AND P1, PT, R8, 0x2, PT ;  /* 0x000000020800780c */ /* 0x000fc80003f26070 */
[----:B------:R-:W-:Y:S01]  /*05b0*/  SEL R19, R19, 0x2, P1 ;  /* 0x0000000213137807 */ /* 0x000fe20000800000 */
[----:B------:R0:W3:Y:S01]  /*05c0*/  @!UP1 SYNCS.EXCH.64 URZ, [UR6+0x68], UR4 ;  /* 0x00006804063f95b2 */ /* 0x0000e20008000100 */
[----:B------:R-:W-:Y:S01]  /*05d0*/  NOP ;  /* 0x0000000000007918 */ /* 0x000fe20000000000 */
[----:B---34-:R-:W-:Y:S06]  /*05e0*/  BAR.SYNC.DEFER_BLOCKING 0x0 ;  /* 0x0000000000007b1d */ /* 0x018fec0000010000 */
[----:B------:R-:W-:Y:S05]  /*05f0*/  @!P2 BRA `(.L_x_3) ;  /* 0x00000068006ca947 */ /* 0x000fea0003800000 */
[----:B------:R-:W-:-:S13]  /*0600*/  ISETP.GT.U32.AND P0, PT, R8, 0x1, PT ;  /* 0x000000010800780c */ /* 0x000fda0003f04070 */
[----:B0-----:R-:W-:Y:S05]  /*0610*/  @P0 EXIT ;  /* 0x000000000000094d */ /* 0x001fea0003800000 */
[----:B------:R-:W-:Y:S01]  /*0620*/  ULDC.64 UR4, c[0x0][0x650] ;  /* 0x0001940000047ab9 */ /* 0x000fe20000000a00 */
[----:B------:R-:W-:Y:S01]  /*0630*/  PRMT R0, RZ, 0x7610, R0 ;  /* 0x00007610ff007816 */ /* 0x000fe20000000000 */
[----:B------:R-:W-:Y:S01]  /*0640*/  IMAD.MOV.U32 R100, RZ, RZ, -0x1 ;  /* 0xffffffffff647424 */ /* 0x000fe200078e00ff */
[----:B------:R-:W-:Y:S01]  /*0650*/  ISETP.GE.U32.AND P0, PT, R16, UR4, PT ;  /* 0x0000000410007c0c */ /* 0x000fe2000bf06070 */
[----:B------:R-:W-:Y:S02]  /*0660*/  IMAD.MOV.U32 R90, RZ, RZ, -0x1 ;  /* 0xffffffffff5a7424 */ /* 0x000fe400078e00ff */
[----:B------:R-:W-:Y:S01]  /*0670*/  IMAD.MOV.U32 R23, RZ, RZ, -0x1 ;  /* 0xffffffffff177424 */ /* 0x000fe200078e00ff */
[----:B------:R-:W-:-:S13]  /*0680*/  ISETP.GE.U32.AND.EX P0, PT, R17, UR5, PT, P0 ;  /* 0x0000000511007c0c */ /* 0x000fda000bf06100 */
[----:B------:R-:W-:Y:S05]  /*0690*/  @P0 BRA `(.L_x_4) ;  /* 0x0000000400540947 */ /* 0x000fea0003800000 */
[----:B------:R-:W0:Y:S01]  /*06a0*/  LDC.64 R14, c[0x0][0x628] ;  /* 0x00018a00ff0e7b82 */ /* 0x000e220000000a00 */
[----:B------:R-:W-:Y:S02]  /*06b0*/  IMAD.MOV.U32 R6, RZ, RZ, R16 ;  /* 0x000000ffff067224 */ /* 0x000fe400078e0010 */
[----:B------:R-:W-:-:S05]  /*06c0*/  IMAD.MOV.U32 R7, RZ, RZ, R17 ;  /* 0x000000ffff077224 */ /* 0x000fca00078e0011 */
[----:B------:R-:W1:Y:S08]  /*06d0*/  LDC R0, c[0x0][0x630] ;  /* 0x00018c00ff007b82 */ /* 0x000e700000000800 */
[----:B------:R-:W2:Y:S01]  /*06e0*/  LDC.64 R20, c[0x0][0x620] ;  /* 0x00018800ff147b82 */ /* 0x000ea20000000a00 */
[----:B0-----:R-:W-:-:S04]  /*06f0*/  ISETP.NE.U32.AND P0, PT, R14, RZ, PT ;  /* 0x000000ff0e00720c */ /* 0x001fc80003f05070 */
[----:B------:R-:W-:-:S13]  /*0700*/  ISETP.NE.AND.EX P0, PT, R15, RZ, PT, P0 ;  /* 0x000000ff0f00720c */ /* 0x000fda0003f05300 */
[----:B-12---:R-:W-:Y:S05]  /*0710*/  @!P0 BRA `(.L_x_5) ;  /* 0x0000000000288947 */ /* 0x006fea0003800000 */
[----:B------:R-:W0:Y:S02]  /*0720*/  LDC R11, c[0x0][0x634] ;  /* 0x00018d00ff0b7b82 */ /* 0x000e240000000800 */
[----:B0-----:R-:W-:-:S05]  /*0730*/  IADD3 R11, P0, R16, R11, RZ ;  /* 0x0000000b100b7210 */ /* 0x001fca0007f1e0ff */
[----:B------:R-:W-:-:S04]  /*0740*/  IMAD.X R13, RZ, RZ, R17, P0 ;  /* 0x000000ffff0d7224 */ /* 0x000fc800000e0611 */
[----:B------:R-:W-:-:S04]  /*0750*/  IMAD.WIDE.U32 R6, R13, R14, RZ ;  /* 0x0000000e0d067225 */ /* 0x000fc800078e00ff */
[----:B------:R-:W-:-:S04]  /*0760*/  IMAD.WIDE.U32 R8, P0, R11, R15, R6 ;  /* 0x0000000f0b087225 */ /* 0x000fc80007800006 */
[----:B------:R-:W-:-:S04]  /*0770*/  IMAD.WIDE.U32 R6, R11, R14, RZ ;  /* 0x0000000e0b067225 */ /* 0x000fc800078e00ff */
[----:B------:R-:W-:Y:S01]  /*0780*/  IMAD.X R11, RZ, RZ, RZ, P0 ;  /* 0x000000ffff0b7224 */ /* 0x000fe200000e06ff */
[----:B------:R-:W-:Y:S01]  /*0790*/  IADD3 RZ, P0, R7, R8, RZ ;  /* 0x0000000807ff7210 */ /* 0x000fe20007f1e0ff */
[----:B------:R-:W-:-:S04]  /*07a0*/  IMAD.MOV.U32 R10, RZ, RZ, R9 ;  /* 0x000000ffff0a7224 */ /* 0x000fc800078e0009 */
[----:B------:R-:W-:-:S08]  /*07b0*/  IMAD.WIDE.U32.X R6, R13, R15, R10, P0 ;  /* 0x0000000f0d067225 */ /* 0x000fd000000e040a */
.L_x_5:
[-CC-:B------:R-:W-:Y:S01]  /*07c0*/  SHF.R.U64 R23, R6, R0.reuse, R7.reuse ;  /* 0x0000000006177219 */ /* 0x180fe20000001207 */
[----:B------:R-:W0:Y:S01]  /*07d0*/  LDC R10, c[0x0][0x618] ;  /* 0x00018600ff0a7b82 */ /* 0x000e220000000800 */
[----:B------:R-:W-:Y:S01]  /*07e0*/  SHF.R.U32.HI R5, RZ, R0, R7 ;  /* 0x00000000ff057219 */ /* 0x000fe20000011607 */
[----:B------:R-:W-:Y:S01]  /*07f0*/  ULDC UR4, c[0x0][0x150] ;  /* 0x0000540000047ab9 */ /* 0x000fe20000000800 */
[----:B------:R-:W-:Y:S02]  /*0800*/  IADD3 R9, P0, RZ, -R23, RZ ;  /* 0x80000017ff097210 */ /* 0x000fe40007f1e0ff */
[----:B------:R-:W-:-:S03]  /*0810*/  I2FP.F32.U32 R0, R4 ;  /* 0x0000000400007245 */ /* 0x000fc60000201000 */
[----:B------:R-:W1:Y:S01]  /*0820*/  LDC.64 R28, c[0x0][0x640] ;  /* 0x00019000ff1c7b82 */ /* 0x000e620000000a00 */
[----:B------:R-:W-:Y:S02]  /*0830*/  IMAD.X R11, RZ, RZ, ~R5, P0 ;  /* 0x000000ffff0b7224 */ /* 0x000fe400000e0e05 */
[----:B------:R-:W-:Y:S01]  /*0840*/  FMUL R0, R0, UR4 ;  /* 0x0000000400007c20 */ /* 0x000fe20008400000 */
[----:B------:R-:W-:Y:S01]  /*0850*/  IMAD.WIDE.U32 R6, R9, R20, R16 ;  /* 0x0000001409067225 */ /* 0x000fe200078e0010 */
[----:B------:R-:W-:-:S03]  /*0860*/  ULDC UR4, c[0x0][0x154] ;  /* 0x0000550000047ab9 */ /* 0x000fc60000000800 */
[----:B------:R-:W-:Y:S01]  /*0870*/  IMAD R8, R11, R20, RZ ;  /* 0x000000140b087224 */ /* 0x000fe200078e02ff */
[----:B------:R-:W2:Y:S01]  /*0880*/  LDC R5, c[0x0][0x144] ;  /* 0x00005100ff057b82 */ /* 0x000ea20000000800 */
[----:B------:R-:W3:Y:S02]  /*0890*/  F2I.U32.TRUNC.NTZ R0, R0 ;  /* 0x0000000000007305 */ /* 0x000ee4000020f000 */
[----:B------:R-:W-:-:S04]  /*08a0*/  IMAD R9, R9, R21, R8 ;  /* 0x0000001509097224 */ /* 0x000fc800078e0208 */
[----:B------:R-:W-:Y:S01]  /*08b0*/  IMAD.IADD R7, R7, 0x1, R9 ;  /* 0x0000000107077824 */ /* 0x000fe200078e0209 */
[----:B------:R-:W4:Y:S01]  /*08c0*/  LDC R12, c[0x0][0x608] ;  /* 0x00018200ff0c7b82 */ /* 0x000f220000000800 */
[----:B------:R-:W-:-:S03]  /*08d0*/  IMAD.MOV.U32 R9, RZ, RZ, -0x1 ;  /* 0xffffffffff097424 */ /* 0x000fc600078e00ff */
[-CC-:B0-----:R-:W-:Y:S02]  /*08e0*/  SHF.R.U64 R20, R6, R10.reuse, R7.reuse ;  /* 0x0000000a06147219 */ /* 0x181fe40000001207 */
[----:B------:R-:W-:Y:S02]  /*08f0*/  I2FP.F32.U32 R6, R3 ;  /* 0x0000000300067245 */ /* 0x000fe40000201000 */
[----:B------:R-:W0:Y:S01]  /*0900*/  LDC R26, c[0x0][0x658] ;  /* 0x00019600ff1a7b82 */ /* 0x000e220000000800 */
[----:B-1----:R-:W-:Y:S01]  /*0910*/  ISETP.NE.U32.AND P0, PT, R28, RZ, PT ;  /* 0x000000ff1c00720c */ /* 0x002fe20003f05070 */
[----:B---3--:R-:W-:Y:S01]  /*0920*/  IMAD.MOV R8, RZ, RZ, -R0 ;  /* 0x000000ffff087224 */ /* 0x008fe200078e0a00 */
[----:B------:R-:W-:Y:S01]  /*0930*/  SHF.R.U32.HI R7, RZ, R10, R7 ;  /* 0x0000000aff077219 */ /* 0x000fe20000011607 */
[----:B------:R-:W-:Y:S01]  /*0940*/  FMUL R6, R6, UR4 ;  /* 0x0000000406067c20 */ /* 0x000fe20008400000 */
[----:B------:R-:W-:-:S03]  /*0950*/  ISETP.NE.AND.EX P0, PT, R29, RZ, PT, P0 ;  /* 0x000000ff1d00720c */ /* 0x000fc60003f05300 */
[----:B------:R-:W1:Y:S01]  /*0960*/  LDC R14, c[0x0][0x148] ;  /* 0x00005200ff0e7b82 */ /* 0x000e620000000800 */
[----:B--2---:R-:W-:-:S07]  /*0970*/  IMAD R0, R5, R8, R4 ;  /* 0x0000000805007224 */ /* 0x004fce00078e0204 */
[----:B------:R-:W2:Y:S01]  /*0980*/  LDC R24, c[0x0][0x600] ;  /* 0x00018000ff187b82 */ /* 0x000ea20000000800 */
[-CC-:B----4-:R-:W-:Y:S02]  /*0990*/  SHF.R.U64 R30, R20, R12.reuse, R7.reuse ;  /* 0x0000000c141e7219 */ /* 0x190fe40000001207 */
[----:B------:R-:W-:Y:S01]  /*09a0*/  SHF.R.U32.HI R5, RZ, R12, R7 ;  /* 0x0000000cff057219 */ /* 0x000fe20000011607 */
[----:B------:R-:W-:Y:S01]  /*09b0*/  IMAD.MOV.U32 R7, RZ, RZ, 0x1 ;  /* 0x00000001ff077424 */ /* 0x000fe200078e00ff */
[----:B------:R3:W4:Y:S03]  /*09c0*/  F2I.U32.TRUNC.NTZ R12, R6 ;  /* 0x00000006000c7305 */ /* 0x000726000020f000 */
[----:B------:R-:W1:Y:S01]  /*09d0*/  LDC R15, c[0x0][0x648] ;  /* 0x00019200ff0f7b82 */ /* 0x000e620000000800 */
[-C--:B0-----:R-:W-:Y:S02]  /*09e0*/  SHF.L.U32 R4, R9, R26.reuse, RZ ;  /* 0x0000001a09047219 */ /* 0x081fe400000006ff */
[----:B------:R-:W-:-:S02]  /*09f0*/  SHF.R.U64 R32, R30, R26, R5 ;  /* 0x0000001a1e207219 */ /* 0x000fc40000001205 */
[----:B------:R-:W-:Y:S02]  /*0a00*/  LOP3.LUT R11, RZ, R4, RZ, 0x33, !PT ;  /* 0x00000004ff0b7212 */ /* 0x000fe400078e33ff */
[-C--:B------:R-:W-:Y:S01]  /*0a10*/  SHF.R.U32.HI R5, RZ, R26.reuse, R5 ;  /* 0x0000001aff057219 */ /* 0x080fe20000011605 */
[----:B------:R-:W0:Y:S01]  /*0a20*/  LDC R21, c[0x0][0x638] ;  /* 0x00018e00ff157b82 */ /* 0x000e220000000800 */
[----:B------:R-:W-:Y:S01]  /*0a30*/  SHF.L.U32 R10, R7, R26, RZ ;  /* 0x0000001a070a7219 */ /* 0x000fe200000006ff */
[----:B------:R-:W-:-:S06]  /*0a40*/  IMAD.MOV.U32 R4, RZ, RZ, R32 ;  /* 0x000000ffff047224 */ /* 0x000fcc00078e0020 */
[----:B------:R-:W0:Y:S01]  /*0a50*/  LDC R100, c[0x0][0x610] ;  /* 0x00018400ff647b82 */ /* 0x000e220000000800 */
[----:B---34-:R-:W-:Y:S05]  /*0a60*/  @!P0 BRA `(.L_x_6) ;  /* 0x0000000000288947 */ /* 0x018fea0003800000 */
[----:B------:R-:W3:Y:S02]  /*0a70*/  LDC R9, c[0x0][0x64c] ;  /* 0x00019300ff097b82 */ /* 0x000ee40000000800 */
[----:B---3--:R-:W-:-:S05]  /*0a80*/  IADD3 R9, P0, R32, R9, RZ ;  /* 0x0000000920097210 */ /* 0x008fca0007f1e0ff */
        /* <DEDUP_REMOVED lines=8> */
.L_x_6:
[----:B-1----:R-:W-:Y:S01]  /*0b10*/  SHF.R.U64 R4, R4, R15, R5 ;  /* 0x0000000f04047219 */ /* 0x002fe20000001205 */
[----:B--2---:R-:W-:Y:S01]  /*0b20*/  VIADD R5, R24, 0xffffffff ;  /* 0xffffffff18057836 */ /* 0x004fe20000000000 */
[----:B------:R-:W-:Y:S01]  /*0b30*/  LOP3.LUT R11, R30, R11, RZ, 0xc0, !PT ;  /* 0x0000000b1e0b7212 */ /* 0x000fe200078ec0ff */
[----:B------:R-:W-:Y:S02]  /*0b40*/  IMAD.MOV R12, RZ, RZ, -R12 ;  /* 0x000000ffff0c7224 */ /* 0x000fe400078e0a0c */
[----:B------:R-:W-:Y:S01]  /*0b50*/  IMAD.MOV R6, RZ, RZ, -R4 ;  /* 0x000000ffff067224 */ /* 0x000fe200078e0a04 */
[----:B------:R-:W-:Y:S01]  /*0b60*/  LOP3.LUT R5, R20, R5, RZ, 0xc0, !PT ;  /* 0x0000000514057212 */ /* 0x000fe200078ec0ff */
[----:B------:R-:W-:Y:S02]  /*0b70*/  @P3 IMAD R0, R14, R12, R3 ;  /* 0x0000000c0e003224 */ /* 0x000fe400078e0203 */
[----:B------:R-:W-:Y:S02]  /*0b80*/  IMAD R11, R10, R4, R11 ;  /* 0x000000040a0b7224 */ /* 0x000fe400078e020b */
[----:B0-----:R-:W-:-:S02]  /*0b90*/  IMAD R3, R6, R21, R32 ;  /* 0x0000001506037224 */ /* 0x001fc400078e0220 */
[----:B------:R-:W-:Y:S02]  /*0ba0*/  IMAD R100, R11, R100, R0 ;  /* 0x000000640b647224 */ /* 0x000fe400078e0200 */
[----:B------:R-:W-:Y:S02]  /*0bb0*/  IMAD R3, R3, R24, R5 ;  /* 0x0000001803037224 */ /* 0x000fe400078e0205 */
[----:B------:R-:W-:-:S03]  /*0bc0*/  IMAD.MOV.U32 R0, RZ, RZ, 0x1 ;  /* 0x00000001ff007424 */ /* 0x000fc600078e00ff */
[----:B------:R-:W-:Y:S02]  /*0bd0*/  SEL R90, R3, R100, !P3 ;  /* 0x00000064035a7207 */ /* 0x000fe40005800000 */
[----:B------:R-:W-:-:S07]  /*0be0*/  SEL R100, R100, R3, !P3 ;  /* 0x0000000364647207 */ /* 0x000fce0005800000 */
.L_x_4:
[----:B------:R-:W-:-:S08]  /*0bf0*/  NOP ;  /* 0x0000000000007918 */ /* 0x000fd00000000000 */
[----:B------:R-:W0:Y:S02]  /*0c00*/  USETMAXREG.TRY_ALLOC.CTAPOOL UP0, 0xe8 ;  /* 0x000000e8000079c8 */ /* 0x000e240008000600 */
[----:B0-----:R-:W-:-:S13]  /*0c10*/  PLOP3.LUT P0, PT, PT, PT, UP0, 0x80, 0x0 ;  /* 0x000000000000781c */ /* 0x001fda0003f0f008 */
[----:B------:R-:W-:Y:S05]  /*0c20*/  @!P0 BRA `(.L_x_4) ;  /* 0xfffffffc00f08947 */ /* 0x000fea000383ffff */
[----:B------:R-:W-:Y:S01]  /*0c30*/  ULDC.64 UR4, c[0x0][0x598] ;  /* 0x0001660000047ab9 */ /* 0x000fe20000000a00 */
[----:B------:R-:W-:Y:S01]  /*0c40*/  ULDC.64 UR36, c[0x0][0x208] ;  /* 0x0000820000247ab9 */ /* 0x000fe20000000a00 */
[----:B------:R-:W-:-:S04]  /*0c50*/  ISETP.NE.U32.AND P0, PT, RZ, UR4, PT ;  /* 0x00000004ff007c0c */ /* 0x000fc8000bf05070 */
[----:B------:R-:W-:-:S13]  /*0c60*/  ISETP.NE.AND.EX P0, PT, RZ, UR5, PT, P0 ;  /* 0x00000005ff007c0c */ /* 0x000fda000bf05300 */
[----:B------:R-:W-:Y:S05]  /*0c70*/  @!P0 BRA `(.L_x_7) ;  /* 0x00000000001c8947 */ /* 0x000fea0003800000 */
[----:B------:R-:W0:Y:S02]  /*0c80*/  LDC.64 R4, c[0x0][0x598] ;  /* 0x00016600ff047b82 */ /* 0x000e240000000a00 */
[----:B0-----:R-:W2:Y:S02]  /*0c90*/  LDG.E.64 R4, desc[UR36][R4.64] ;  /* 0x0000002404047981 */ /* 0x001ea4000c1e1b00 */
[----:B--2---:R-:W-:-:S04]  /*0ca0*/  ISETP.NE.U32.AND P0, PT, R4, RZ, PT ;  /* 0x000000ff0400720c */ /* 0x004fc80003f05070 */
[----:B------:R-:W-:-:S13]  /*0cb0*/  ISETP.NE.AND.EX P0, PT, R5, RZ, PT, P0 ;  /* 0x000000ff0500720c */ /* 0x000fda0003f05300 */
[----:B------:R-:W-:Y:S05]  /*0cc0*/  @!P0 BRA `(.L_x_7) ;  /* 0x0000000000088947 */ /* 0x000fea0003800000 */
[----:B------:R0:W5:Y:S01]  /*0cd0*/  LD.E R88, desc[UR36][R4.64] ;  /* 0x0000002404587980 */ /* 0x000162000c101900 */
[----:B------:R-:W-:Y:S05]  /*0ce0*/  BRA `(.L_x_8) ;  /* 0x0000000000247947 */ /* 0x000fea0003800000 */
.L_x_7:
[----:B------:R-:W-:Y:S02]  /*0cf0*/  ULDC.64 UR4, c[0x0][0x588] ;  /* 0x0001620000047ab9 */ /* 0x000fe40000000a00 */
[----:B------:R-:W-:-:S04]  /*0d00*/  ISETP.NE.U32.AND P0, PT, RZ, UR4, PT ;  /* 0x00000004ff007c0c */ /* 0x000fc8000bf05070 */
[----:B------:R-:W-:-:S13]  /*0d10*/  ISETP.NE.AND.EX P0, PT, RZ, UR5, PT, P0 ;  /* 0x00000005ff007c0c */ /* 0x000fda000bf05300 */
[----:B------:R-:W-:Y:S05]  /*0d20*/  @!P0 BRA `(.L_x_9) ;  /* 0x00000000000c8947 */ /* 0x000fea0003800000 */
[----:B------:R-:W0:Y:S02]  /*0d30*/  LDC.64 R88, c[0x0][0x588] ;  /* 0x00016200ff587b82 */ /* 0x000e240000000a00 */
[----:B0-----:R1:W5:Y:S01]  /*0d40*/  LDG.E R88, desc[UR36][R88.64] ;  /* 0x0000002458587981 */ /* 0x001362000c1e1900 */
[----:B------:R-:W-:Y:S05]  /*0d50*/  BRA `(.L_x_8) ;  /* 0x0000000000087947 */ /* 0x000fea0003800000 */
.L_x_9:
[----:B------:R-:W-:Y:S02]  /*0d60*/  ULDC UR4, c[0x0][0x580] ;  /* 0x0001600000047ab9 */ /* 0x000fe40000000800 */
[----:B------:R-:W-:-:S07]  /*0d70*/  IMAD.U32 R88, RZ, RZ, UR4 ;  /* 0x00000004ff587e24 */ /* 0x000fce000f8e00ff */
.L_x_8:
[----:B------:R-:W-:Y:S02]  /*0d80*/  ULDC.64 UR4, c[0x0][0x5a0] ;  /* 0x0001680000047ab9 */ /* 0x000fe40000000a00 */
[----:B------:R-:W-:-:S04]  /*0d90*/  ISETP.NE.U32.AND P0, PT, RZ, UR4, PT ;  /* 0x00000004ff007c0c */ /* 0x000fc8000bf05070 */
[----:B------:R-:W-:-:S13]  /*0da0*/  ISETP.NE.AND.EX P0, PT, RZ, UR5, PT, P0 ;  /* 0x00000005ff007c0c */ /* 0x000fda000bf05300 */
[----:B------:R-:W-:Y:S05]  /*0db0*/  @!P0 BRA `(.L_x_10) ;  /* 0x00000000001c8947 */ /* 0x000fea0003800000 */
[----:B0-----:R-:W0:Y:S02]  /*0dc0*/  LDC.64 R4, c[0x0][0x5a0] ;  /* 0x00016800ff047b82 */ /* 0x001e240000000a00 */
[----:B0-----:R-:W2:Y:S02]  /*0dd0*/  LDG.E.64 R4, desc[UR36][R4.64] ;  /* 0x0000002404047981 */ /* 0x001ea4000c1e1b00 */
[----:B--2---:R-:W-:-:S04]  /*0de0*/  ISETP.NE.U32.AND P0, PT, R4, RZ, PT ;  /* 0x000000ff0400720c */ /* 0x004fc80003f05070 */
[----:B------:R-:W-:-:S13]  /*0df0*/  ISETP.NE.AND.EX P0, PT, R5, RZ, PT, P0 ;  /* 0x000000ff0500720c */ /* 0x000fda0003f05300 */
[----:B------:R-:W-:Y:S05]  /*0e00*/  @!P0 BRA `(.L_x_10) ;  /* 0x0000000000088947 */ /* 0x000fea0003800000 */
[----:B-1----:R0:W5:Y:S01]  /*0e10*/  LD.E R89, desc[UR36][R4.64] ;  /* 0x0000002404597980 */ /* 0x002162000c101900 */
[----:B------:R-:W-:Y:S05]  /*0e20*/  BRA `(.L_x_11) ;  /* 0x0000000000247947 */ /* 0x000fea0003800000 */
.L_x_10:
[----:B------:R-:W-:Y:S02]  /*0e30*/  ULDC.64 UR4, c[0x0][0x590] ;  /* 0x0001640000047ab9 */ /* 0x000fe40000000a00 */
[----:B------:R-:W-:-:S04]  /*0e40*/  ISETP.NE.U32.AND P0, PT, RZ, UR4, PT ;  /* 0x00000004ff007c0c */ /* 0x000fc8000bf05070 */
[----:B------:R-:W-:-:S13]  /*0e50*/  ISETP.NE.AND.EX P0, PT, RZ, UR5, PT, P0 ;  /* 0x00000005ff007c0c */ /* 0x000fda000bf05300 */
[----:B------:R-:W-:Y:S05]  /*0e60*/  @!P0 BRA `(.L_x_12) ;  /* 0x00000000000c8947 */ /* 0x000fea0003800000 */
[----:B0-----:R-:W1:Y:S02]  /*0e70*/  LDC.64 R4, c[0x0][0x590] ;  /* 0x00016400ff047b82 */ /* 0x001e640000000a00 */
[----:B-1----:R1:W5:Y:S01]  /*0e80*/  LDG.E R89, desc[UR36][R4.64] ;  /* 0x0000002404597981 */ /* 0x002362000c1e1900 */
[----:B------:R-:W-:Y:S05]  /*0e90*/  BRA `(.L_x_11) ;  /* 0x0000000000087947 */ /* 0x000fea0003800000 */
.L_x_12:
[----:B------:R-:W-:Y:S02]  /*0ea0*/  ULDC UR4, c[0x0][0x584] ;  /* 0x0001610000047ab9 */ /* 0x000fe40000000800 */
[----:B-1----:R-:W-:-:S07]  /*0eb0*/  IMAD.U32 R89, RZ, RZ, UR4 ;  /* 0x00000004ff597e24 */ /* 0x002fce000f8e00ff */
.L_x_11:
[----:B------:R-:W-:-:S13]  /*0ec0*/  LOP3.LUT P0, RZ, R0, 0xff, RZ, 0xc0, !PT ;  /* 0x000000ff00ff7812 */ /* 0x000fda000780c0ff */
[----:B------:R-:W-:Y:S05]  /*0ed0*/  @!P0 EXIT ;  /* 0x000000000000894d */ /* 0x000fea0003800000 */
[----:B------:R-:W-:Y:S01]  /*0ee0*/  ULDC UR4, c[0x0][0x28c] ;  /* 0x0000a30000047ab9 */ /* 0x000fe20000000800 */
[----:B------:R-:W-:Y:S01]  /*0ef0*/  LOP3.LUT R104, R19, 0x1, RZ, 0xfc, !PT ;  /* 0x0000000113687812 */ /* 0x000fe200078efcff */
[----:B------:R-:W-:Y:S01]  /*0f00*/  UIADD3 UR4, UR4, 0x1f, URZ ;  /* 0x0000001f04047890 */ /* 0x000fe2000fffe03f */
[----:B------:R-:W-:Y:S01]  /*0f10*/  UMOV UR38, URZ ;  /* 0x0000003f00267c82 */ /* 0x000fe20008000000 */
[----:B------:R-:W-:Y:S02]  /*0f20*/  UMOV UR39, URZ ;  /* 0x0000003f00277c82 */ /* 0x000fe40008000000 */
[----:B------:R-:W-:-:S04]  /*0f30*/  USHF.R.S32.HI UR5, URZ, 0x1f, UR4 ;  /* 0x0000001f3f057899 */ /* 0x000fc80008011404 */
[----:B------:R-:W-:-:S04]  /*0f40*/  ULEA.HI UR5, UR5, UR4, URZ, 0x5 ;  /* 0x0000000405057291 */ /* 0x000fc8000f8f283f */
[----:B------:R-:W-:-:S12]  /*0f50*/  USHF.R.S32.HI UR40, URZ, 0x5, UR5 ;  /* 0x000000053f287899 */ /* 0x000fd80008011405 */
.L_x_156:
[----:B------:R-:W-:Y:S01]  /*0f60*/  LOP3.LUT R0, R18, 0x80, RZ, 0xc0, !PT ;  /* 0x0000008012007812 */ /* 0x000fe200078ec0ff */
[----:B------:R-:W2:Y:S01]  /*0f70*/  S2UR UR7, SR_CgaCtaId ;  /* 0x00000000000779c3 */ /* 0x000ea20000008800 */
[----:B------:R-:W-:Y:S02]  /*0f80*/  UMOV UR6, 0x400 ;  /* 0x0000040000067882 */ /* 0x000fe40000000000 */
[----:B------:R-:W-:-:S06]  /*0f90*/  SHF.R.U32.HI R0, RZ, 0x7, R0 ;  /* 0x00000007ff007819 */ /* 0x000fcc0000011600 */
[----:B---3--:R-:W3:Y:S01]  /*0fa0*/  SHFL.IDX PT, R0, R0, RZ, 0x1f ;  /* 0x00001fff00007589 */ /* 0x008ee200000e0000 */
[----:B--2---:R-:W-:Y:S01]  /*0fb0*/  ULEA UR42, UR7, UR6, 0x18 ;  /* 0x00000006072a7291 */ /* 0x004fe2000f8ec03f */
[----:B---3--:R-:W-:-:S13]  /*0fc0*/  R2UR UR4, R0 ;  /* 0x00000000000472ca */ /* 0x008fda00000e0000 */
[----:B------:R-:W-:-:S04]  /*0fd0*/  ULEA.HI UR5, UR4, UR4, URZ, 0x1 ;  /* 0x0000000404057291 */ /* 0x000fc8000f8f083f */
[----:B------:R-:W-:-:S04]  /*0fe0*/  ULOP3.LUT UR5, UR5, 0x7fffe, URZ, 0xc0, !UPT ;  /* 0x0007fffe05057892 */ /* 0x000fc8000f8ec03f */
[----:B------:R-:W-:-:S03]  /*0ff0*/  UIADD3 UR5, UR4, -UR5, URZ ;  /* 0x8000000504057290 */ /* 0x000fc6000fffe03f */
[----:B------:R-:W-:Y:S01]  /*1000*/  ULDC UR4, c[0x0][0x28c] ;  /* 0x0000a30000047ab9 */ /* 0x000fe20000000800 */
[----:B------:R-:W-:Y:S01]  /*1010*/  ULEA UR5, UR5, UR42, 0xd ;  /* 0x0000002a05057291 */ /* 0x000fe2000f8e683f */
[----:B------:R-:W-:-:S03]  /*1020*/  ISETP.LT.AND P0, PT, RZ, UR4, PT ;  /* 0x00000004ff007c0c */ /* 0x000fc6000bf01270 */
[----:B------:R-:W-:-:S04]  /*1030*/  UIADD3 UR5, UR5, 0x100, URZ ;  /* 0x0000010005057890 */ /* 0x000fc8000fffe03f */
[----:B------:R-:W-:-:S04]  /*1040*/  USHF.R.U32.HI UR5, URZ, 0x4, UR5 ;  /* 0x000000043f057899 */ /* 0x000fc80008011605 */
[----:B------:R-:W-:Y:S02]  /*1050*/  ULOP3.LUT UR41, UR5, 0x3fff, URZ, 0xc0, !UPT ;  /* 0x00003fff05297892 */ /* 0x000fe4000f8ec03f */
[----:B01--4-:R-:W-:Y:S10]  /*1060*/  @P0 BRA `(.L_x_13) ;  /* 0x0000000000400947 */ /* 0x013ff40003800000 */
[----:B------:R-:W-:Y:S01]  /*1070*/  MOV R0, 0x0 ;  /* 0x0000000000007802 */ /* 0x000fe20000000f00 */
[----:B------:R-:W-:Y:S01]  /*1080*/  ULDC.64 UR4, c[0x4][0x68] ;  /* 0x01001a0000047ab9 */ /* 0x000fe20000000a00 */
[----:B------:R-:W-:Y:S01]  /*1090*/  ULDC.64 UR6, c[0x4][0x8] ;  /* 0x0100020000067ab9 */ /* 0x000fe20000000a00 */
[----:B01----:R-:W-:Y:S01]  /*10a0*/  IMAD.U32 R4, RZ, RZ, UR4 ;  /* 0x00000004ff047e24 */ /* 0x003fe2000f8e00ff */
[----:B------:R0:W1:Y:S01]  /*10b0*/  LDC.64 R14, c[0x4][R0] ;  /* 0x01000000000e7b82 */ /* 0x0000620000000a00 */
[----:B------:R-:W-:Y:S01]  /*10c0*/  IMAD.U32 R5, RZ, RZ, UR5 ;  /* 0x00000005ff057e24 */ /* 0x000fe2000f8e00ff */
[----:B------:R-:W-:Y:S01]  /*10d0*/  ULDC.64 UR4, c[0x4][0x70] ;  /* 0x01001c0000047ab9 */ /* 0x000fe20000000a00 */
[----:B------:R-:W-:Y:S02]  /*10e0*/  IMAD.U32 R10, RZ, RZ, UR6 ;  /* 0x00000006ff0a7e24 */ /* 0x000fe4000f8e00ff */
[----:B------:R-:W-:Y:S02]  /*10f0*/  IMAD.U32 R6, RZ, RZ, UR4 ;  /* 0x00000004ff067e24 */ /* 0x000fe4000f8e00ff */
[----:B------:R-:W-:-:S02]  /*1100*/  IMAD.U32 R7, RZ, RZ, UR5 ;  /* 0x00000005ff077e24 */ /* 0x000fc4000f8e00ff */
[----:B------:R-:W-:Y:S02]  /*1110*/  IMAD.U32 R11, RZ, RZ, UR7 ;  /* 0x00000007ff0b7e24 */ /* 0x000fe4000f8e00ff */
[----:B------:R-:W-:Y:S02]  /*1120*/  IMAD.MOV.U32 R8, RZ, RZ, 0x1e1 ;  /* 0x000001e1ff087424 */ /* 0x000fe400078e00ff */
[----:B------:R-:W-:Y:S02]  /*1130*/  IMAD.MOV.U32 R12, RZ, RZ, 0x1 ;  /* 0x00000001ff0c7424 */ /* 0x000fe400078e00ff */
[----:B0-----:R-:W-:-:S07]  /*1140*/  IMAD.MOV.U32 R13, RZ, RZ, RZ ;  /* 0x000000ffff0d7224 */ /* 0x001fce00078e00ff */
[----:B------:R-:W-:-:S07]  /*1150*/  LEPC R20, `(.L_x_13) ;  /* 0x000000001014794e */ /* 0x000fce0000000000 */
[----:B-1---5:R-:W-:Y:S05]  /*1160*/  CALL.ABS.NOINC R14 ;  /* 0x000000000e007343 */ /* 0x022fea0003c00000 */
.L_x_13:
[----:B------:R-:W-:-:S13]  /*1170*/  ISETP.NE.AND P0, PT, R104, 0x3, PT ;  /* 0x000000036800780c */ /* 0x000fda0003f05270 */
[----:B------:R-:W-:Y:S05]  /*1180*/  @!P0 BRA `(.L_x_14) ;  /* 0x0000000000048947 */ /* 0x000fea0003800000 */
[----:B------:R-:W-:Y:S01]  /*1190*/  BPT.TRAP 0x1 ;  /* 0x000000040000795c */ /* 0x000fe20000300000 */
.L_x_14:
[----:B------:R-:W-:Y:S02]  /*11a0*/  IMAD.U32 R3, RZ, RZ, UR39 ;  /* 0x00000027ff037e24 */ /* 0x000fe4000f8e00ff */
[----:B------:R-:W-:-:S03]  /*11b0*/  IMAD.U32 R0, RZ, RZ, UR38 ;  /* 0x00000026ff007e24 */ /* 0x000fc6000f8e00ff */
[----:B------:R-:W-:Y:S02]  /*11c0*/  LEA R3, R3, UR42, 0x3 ;  /* 0x0000002a03037c11 */ /* 0x000fe4000f8e18ff */
[----:B------:R-:W-:-:S04]  /*11d0*/  SHF.L.U32 R0, R0, 0x1f, RZ ;  /* 0x0000001f00007819 */ /* 0x000fc800000006ff */
[----:B------:R2:W3:Y:S01]  /*11e0*/  SYNCS.PHASECHK.TRANS64.TRYWAIT P1, [R3+URZ], R0 ;  /* 0x00000000030075a7 */ /* 0x0004e2000802017f */
[----:B------:R-:W-:Y:S05]  /*11f0*/  @!P0 BRA `(.L_x_15) ;  /* 0x0000000000048947 */ /* 0x000fea0003800000 */
[----:B------:R-:W-:Y:S01]  /*1200*/  BPT.TRAP 0x1 ;  /* 0x000000040000795c */ /* 0x000fe20000300000 */
.L_x_15:
[----:B---3--:R-:W-:Y:S05]  /*1210*/  @P1 BRA `(.L_x_16) ;  /* 0x0000000000081947 */ /* 0x008fea0003800000 */
[----:B------:R-:W3:Y:S02]  /*1220*/  SYNCS.PHASECHK.TRANS64.TRYWAIT P1, [R3+URZ], R0 ;  /* 0x00000000030075a7 */ /* 0x000ee4000802017f */
[----:B---3--:R-:W-:Y:S05]  /*1230*/  @!P1 BRA `(.L_x_17) ;  /* 0x00000074000c9947 */ /* 0x008fea0003800000 */
.L_x_16:
[----:B------:R-:W-:-:S04]  /*1240*/  UISETP.LT.AND UP0, UPT, UR40, 0x1, UPT ;  /* 0x000000012800788c */ /* 0x000fc8000bf01270 */
[----:B------:R-:W-:-:S04]  /*1250*/  USEL UR4, UR40, 0x1, UP0 ;  /* 0x0000000128047887 */ /* 0x000fc80008000000 */
[----:B------:R-:W-:-:S06]  /*1260*/  UIADD3 UR4, UR40, -UR4, URZ ;  /* 0x8000000428047290 */ /* 0x000fcc000fffe03f */
[----:B--23--:R-:W-:Y:S01]  /*1270*/  IMAD.U32 R0, RZ, RZ, UR4 ;  /* 0x00000004ff007e24 */ /* 0x00cfe2000f8e00ff */
[----:B------:R-:W-:Y:S05]  /*1280*/  WARPSYNC.ALL ;  /* 0x0000000000007948 */ /* 0x000fea0003800000 */
[----:B------:R-:W-:Y:S01]  /*1290*/  ISETP.GE.AND P1, PT, R0, 0x1, PT ;  /* 0x000000010000780c */ /* 0x000fe20003f26270 */
[----:B------:R-:W-:Y:S01]  /*12a0*/  UIADD3 UR4, UR42, 0x28100, URZ ;  /* 0x000281002a047890 */ /* 0x000fe2000fffe03f */
[----:B------:R-:W-:Y:S01]  /*12b0*/  WARPGROUP.ARRIVE ;  /* 0x00000000000079c5 */ /* 0x000fe20000000000 */
[----:B------:R-:W-:Y:S01]  /*12c0*/  UMOV UR9, 0x40000040 ;  /* 0x4000004000097882 */ /* 0x000fe20000000000 */
[----:B------:R-:W-:Y:S01]  /*12d0*/  UMOV UR11, 0x40000040 ;  /* 0x40000040000b7882 */ /* 0x000fe20000000000 */
[----:B------:R-:W-:-:S04]  /*12e0*/  USHF.R.U32.HI UR4, URZ, 0x4, UR4 ;  /* 0x000000043f047899 */ /* 0x000fc80008011604 */
[----:B------:R-:W-:Y:S02]  /*12f0*/  ULOP3.LUT UR5, UR4, 0x3fff, URZ, 0xc0, !UPT ;  /* 0x00003fff04057892 */ /* 0x000fe4000f8ec03f */
[----:B------:R-:W-:Y:S02]  /*1300*/  ULOP3.LUT UR4, UR41, 0x10000, URZ, 0xfc, !UPT ;  /* 0x0001000029047892 */ /* 0x000fe4000f8efc3f */
[----:B------:R-:W-:Y:S02]  /*1310*/  ULOP3.LUT UR5, UR5, 0x10000, URZ, 0xfc, !UPT ;  /* 0x0001000005057892 */ /* 0x000fe4000f8efc3f */
[----:B------:R-:W-:Y:S02]  /*1320*/  ULEA UR7, UR39, UR4, 0xb ;  /* 0x0000000427077291 */ /* 0x000fe4000f8e583f */
[----:B------:R-:W-:Y:S02]  /*1330*/  ULEA UR6, UR39, UR5, 0x9 ;  /* 0x0000000527067291 */ /* 0x000fe4000f8e483f */
[----:B------:R-:W-:-:S03]  /*1340*/  UIADD3 UR12, UR7, 0x400, URZ ;  /* 0x00000400070c7890 */ /* 0x000fc6000fffe03f */
[----:B------:R-:W-:Y:S02]  /*1350*/  UMOV UR8, UR7 ;  /* 0x0000000700087c82 */ /* 0x000fe40008000000 */
[----:B------:R-:W-:Y:S02]  /*1360*/  UMOV UR10, UR6 ;  /* 0x00000006000a7c82 */ /* 0x000fe40008000000 */
[----:B------:R-:W-:Y:S01]  /*1370*/  HGMMA.64x64x8.F32.TF32 R56, gdesc[UR8], RZ, !UPT, gsb0 ;  /* 0x04e00000083879f0 */ /* 0x000fe2000c0028ff */
[----:B------:R-:W-:Y:S01]  /*1380*/  UMOV UR8, UR12 ;  /* 0x0000000c00087c82 */ /* 0x000fe20008000000 */
[----:B------:R-:W-:Y:S01]  /*1390*/  UMOV UR9, 0x40000040 ;  /* 0x4000004000097882 */ /* 0x000fe20000000000 */
[----:B------:R-:W-:Y:S01]  /*13a0*/  UIADD3 UR12, UR7, 0x402, URZ ;  /* 0x00000402070c7890 */ /* 0x000fe2000fffe03f */
[----:B------:R-:W-:Y:S02]  /*13b0*/  WARPGROUP.DEPBAR.LE gsb0, 0x0 ;  /* 0x00008000000079c5 */ /* 0x000fe40000010000 */
[----:B------:R-:W-:-:S06]  /*13c0*/  WARPGROUP.ARRIVE ;  /* 0x00000000000079c5 */ /* 0x000fcc0000000000 */
[----:B------:R-:W-:Y:S01]  /*13d0*/  HGMMA.64x64x8.F32.TF32 R24, gdesc[UR8], RZ, !UPT, gsb0 ;  /* 0x04e00000081879f0 */ /* 0x000fe2000c0028ff */
[----:B------:R-:W-:Y:S02]  /*13e0*/  UIADD3 UR8, UR7, 0x2, URZ ;  /* 0x0000000207087890 */ /* 0x000fe4000fffe03f */
[----:B------:R-:W-:Y:S01]  /*13f0*/  UIADD3 UR10, UR6, 0x2, URZ ;  /* 0x00000002060a7890 */ /* 0x000fe2000fffe03f */
[----:B------:R-:W-:Y:S01]  /*1400*/  UMOV UR9, 0x40000040 ;  /* 0x4000004000097882 */ /* 0x000fe20000000000 */
[----:B------:R-:W-:Y:S01]  /*1410*/  UMOV UR11, 0x40000040 ;  /* 0x40000040000b7882 */ /* 0x000fe20000000000 */
[----:B------:R-:W-:Y:S02]  /*1420*/  WARPGROUP.DEPBAR.LE gsb0, 0x0 ;  /* 0x00008000000079c5 */ /* 0x000fe40000010000 */
[----:B------:R-:W-:-:S06]  /*1430*/  WARPGROUP.ARRIVE ;  /* 0x00000000000079c5 */ /* 0x000fcc0000000000 */
[----:B------:R-:W-:Y:S01]  /*1440*/  HGMMA.64x64x8.F32.TF32 R56, gdesc[UR8], R56, gsb0 ;  /* 0x04e00000083879f0 */ /* 0x000fe20008002838 */
[----:B------:R-:W-:Y:S01]  /*1450*/  UMOV UR8, UR12 ;  /* 0x0000000c00087c82 */ /* 0x000fe20008000000 */
[----:B------:R-:W-:Y:S01]  /*1460*/  UMOV UR9, 0x40000040 ;  /* 0x4000004000097882 */ /* 0x000fe20000000000 */
[----:B------:R-:W-:Y:S01]  /*1470*/  UIADD3 UR12, UR7, 0x404, URZ ;  /* 0x00000404070c7890 */ /* 0x000fe2000fffe03f */
[----:B------:R-:W-:Y:S02]  /*1480*/  WARPGROUP.DEPBAR.LE gsb0, 0x0 ;  /* 0x00008000000079c5 */ /* 0x000fe40000010000 */
[----:B------:R-:W-:-:S06]  /*1490*/  WARPGROUP.ARRIVE ;  /* 0x00000000000079c5 */ /* 0x000fcc0000000000 */
[----:B------:R-:W-:Y:S01]  /*14a0*/  HGMMA.64x64x8.F32.TF32 R24, gdesc[UR8], R24, gsb0 ;  /* 0x04e00000081879f0 */ /* 0x000fe20008002818 */
        /* <DEDUP_REMOVED lines=9> */
[----:B------:R-:W-:Y:S02]  /*1540*/  WARPGROUP.DEPBAR.LE gsb0, 0x0 ;  /* 0x00008000000079c5 */ /* 0x000fe40000010000 */
[----:B------:R-:W-:-:S06]  /*1550*/  WARPGROUP.ARRIVE ;  /* 0x00000000000079c5 */ /* 0x000fcc0000000000 */
[----:B------:R-:W-:Y:S01]  /*1560*/  HGMMA.64x64x8.F32.TF32 R24, gdesc[UR8], R24, gsb0 ;  /* 0x04e00000081879f0 */ /* 0x000fe20008002818 */
[----:B------:R-:W-:Y:S02]  /*1570*/  UIADD3 UR8, UR7, 0x6, URZ ;  /* 0x0000000607087890 */ /* 0x000fe4000fffe03f */
[----:B------:R-:W-:Y:S01]  /*1580*/  UIADD3 UR10, UR6, 0x6, URZ ;  /* 0x00000006060a7890 */ /* 0x000fe2000fffe03f */
[----:B------:R-:W-:Y:S01]  /*1590*/  UMOV UR9, 0x40000040 ;  /* 0x4000004000097882 */ /* 0x000fe20000000000 */
[----:B------:R-:W-:Y:S01]  /*15a0*/  UMOV UR11, 0x40000040 ;  /* 0x40000040000b7882 */ /* 0x000fe20000000000 */
[----:B------:R-:W-:Y:S01]  /*15b0*/  UIADD3 UR7, UR7, 0x406, URZ ;  /* 0x0000040607077890 */ /* 0x000fe2000fffe03f */
[----:B------:R-:W-:Y:S02]  /*15c0*/  WARPGROUP.DEPBAR.LE gsb0, 0x0 ;  /* 0x00008000000079c5 */ /* 0x000fe40000010000 */
[----:B------:R-:W-:-:S06]  /*15d0*/  WARPGROUP.ARRIVE ;  /* 0x00000000000079c5 */ /* 0x000fcc0000000000 */
[----:B------:R-:W-:Y:S01]  /*15e0*/  HGMMA.64x64x8.F32.TF32 R56, gdesc[UR8], R56, gsb0 ;  /* 0x04e00000083879f0 */ /* 0x000fe20008002838 */
[----:B------:R-:W-:Y:S01]  /*15f0*/  UMOV UR8, UR7 ;  /* 0x0000000700087c82 */ /* 0x000fe20008000000 */
[----:B------:R-:W-:Y:S01]  /*1600*/  UMOV UR9, 0x40000040 ;  /* 0x4000004000097882 */ /* 0x000fe20000000000 */
[----:B------:R-:W-:Y:S02]  /*1610*/  WARPGROUP.DEPBAR.LE gsb0, 0x0 ;  /* 0x00008000000079c5 */ /* 0x000fe40000010000 */
[----:B------:R-:W-:-:S06]  /*1620*/  WARPGROUP.ARRIVE ;  /* 0x00000000000079c5 */ /* 0x000fcc0000000000 */
[----:B------:R-:W-:Y:S03]  /*1630*/  HGMMA.64x64x8.F32.TF32 R24, gdesc[UR8], R24, gsb0 ;  /* 0x04e00000081879f0 */ /* 0x000fe60008002818 */
[----:B------:R-:W-:Y:S02]  /*1640*/  WARPGROUP.DEPBAR.LE gsb0, 0x0 ;  /* 0x00008000000079c5 */ /* 0x000fe40000010000 */
[----:B------:R-:W-:Y:S05]  /*1650*/  @!P1 BRA `(.L_x_18) ;  /* 0x0000000400789947 */ /* 0x000fea0003800000 */
[----:B------:R-:W-:-:S04]  /*1660*/  UIADD3 UR6, UR39, 0x1, URZ ;  /* 0x0000000127067890 */ /* 0x000fc8000fffe03f */
[----:B------:R-:W-:-:S04]  /*1670*/  UISETP.NE.AND UP0, UPT, UR6, 0x5, UPT ;  /* 0x000000050600788c */ /* 0x000fc8000bf05270 */
[----:B------:R-:W-:Y:S02]  /*1680*/  USEL UR7, URZ, 0x1, UP0 ;  /* 0x000000013f077887 */ /* 0x000fe40008000000 */
[----:B------:R-:W-:Y:S02]  /*1690*/  USEL UR6, UR6, URZ, UP0 ;  /* 0x0000003f06067287 */ /* 0x000fe40008000000 */
[----:B------:R-:W-:-:S06]  /*16a0*/  ULOP3.LUT UR7, UR38, UR7, URZ, 0x3c, !UPT ;  /* 0x0000000726077292 */ /* 0x000fcc000f8e3c3f */
[----:B01----:R-:W-:Y:S01]  /*16b0*/  IMAD.U32 R5, RZ, RZ, UR7 ;  /* 0x00000007ff057e24 */ /* 0x003fe2000f8e00ff */
[----:B------:R-:W-:-:S06]  /*16c0*/  UMOV UR7, UR39 ;  /* 0x0000002700077c82 */ /* 0x000fcc0008000000 */
.L_x_25:
[----:B01----:R-:W-:Y:S05]  /*16d0*/  @!P0 BRA `(.L_x_19) ;  /* 0x0000000000048947 */ /* 0x003fea0003800000 */
[----:B------:R-:W-:Y:S01]  /*16e0*/  BPT.TRAP 0x1 ;  /* 0x000000040000795c */ /* 0x000fe20000300000 */
.L_x_19:
[----:B------:R-:W0:Y:S01]  /*16f0*/  S2UR UR9, SR_CgaCtaId ;  /* 0x00000000000979c3 */ /* 0x000e220000008800 */
[----:B------:R-:W-:Y:S01]  /*1700*/  UMOV UR8, 0x400 ;  /* 0x0000040000087882 */ /* 0x000fe20000000000 */
[----:B------:R-:W-:Y:S01]  /*1710*/  SHF.L.U32 R3, R5, 0x1f, RZ ;  /* 0x0000001f05037819 */ /* 0x000fe200000006ff */
[----:B0-----:R-:W-:-:S04]  /*1720*/  ULEA UR15, UR9, UR8, 0x18 ;  /* 0x00000008090f7291 */ /* 0x001fc8000f8ec03f */
[----:B------:R-:W-:-:S09]  /*1730*/  ULEA UR8, UR6, UR15, 0x3 ;  /* 0x0000000f06087291 */ /* 0x000fd2000f8e183f */
[----:B------:R0:W1:Y:S01]  /*1740*/  SYNCS.PHASECHK.TRANS64.TRYWAIT P1, [UR8], R3 ;  /* 0x00000003ff0075a7 */ /* 0x0000620008020148 */
[----:B------:R-:W-:Y:S05]  /*1750*/  @!P0 BRA `(.L_x_20) ;  /* 0x0000000000048947 */ /* 0x000fea0003800000 */
[----:B------:R-:W-:Y:S01]  /*1760*/  BPT.TRAP 0x1 ;  /* 0x000000040000795c */ /* 0x000fe20000300000 */
.L_x_20:
[----:B-1----:R-:W-:Y:S05]  /*1770*/  @P1 BRA `(.L_x_21) ;  /* 0x0000000000081947 */ /* 0x002fea0003800000 */
[----:B------:R-:W1:Y:S02]  /*1780*/  SYNCS.PHASECHK.TRANS64.TRYWAIT P1, [UR8], R3 ;  /* 0x00000003ff0075a7 */ /* 0x000e640008020148 */
[----:B-1----:R-:W-:Y:S05]  /*1790*/  @!P1 BRA `(.L_x_22) ;  /* 0x0000006c00c89947 */ /* 0x002fea0003800000 */
.L_x_21:
[----:B------:R-:W-:Y:S01]  /*17a0*/  ULEA UR12, UR6, UR5, 0x9 ;  /* 0x00000005060c7291 */ /* 0x000fe2000f8e483f */
[----:B------:R-:W-:Y:S01]  /*17b0*/  WARPGROUP.ARRIVE ;  /* 0x00000000000079c5 */ /* 0x000fe20000000000 */
[----:B------:R-:W-:Y:S01]  /*17c0*/  ULEA UR13, UR6, UR4, 0xb ;  /* 0x00000004060d7291 */ /* 0x000fe2000f8e583f */
[----:B------:R-:W-:Y:S01]  /*17d0*/  UMOV UR11, 0x40000040 ;  /* 0x40000040000b7882 */ /* 0x000fe20000000000 */
[----:B------:R-:W-:Y:S02]  /*17e0*/  UMOV UR9, 0x40000040 ;  /* 0x4000004000097882 */ /* 0x000fe40000000000 */
[----:B------:R-:W-:Y:S01]  /*17f0*/  UIADD3 UR14, UR13, 0x400, URZ ;  /* 0x000004000d0e7890 */ /* 0x000fe2000fffe03f */
[----:B------:R-:W-:Y:S02]  /*1800*/  UMOV UR10, UR12 ;  /* 0x0000000c000a7c82 */ /* 0x000fe40008000000 */
[----:B------:R-:W-:Y:S02]  /*1810*/  UMOV UR8, UR13 ;  /* 0x0000000d00087c82 */ /* 0x000fe40008000000 */
[----:B------:R-:W-:Y:S01]  /*1820*/  HGMMA.64x64x8.F32.TF32 R56, gdesc[UR8], R56, gsb0 ;  /* 0x04e00000083879f0 */ /* 0x000fe20008002838 */
[----:B------:R-:W-:Y:S01]  /*1830*/  UMOV UR9, 0x40000040 ;  /* 0x4000004000097882 */ /* 0x000fe20000000000 */
[----:B------:R-:W-:Y:S01]  /*1840*/  UMOV UR8, UR14 ;  /* 0x0000000e00087c82 */ /* 0x000fe20008000000 */
[----:B------:R-:W-:Y:S01]  /*1850*/  UIADD3 UR14, UR13, 0x402, URZ ;  /* 0x000004020d0e7890 */ /* 0x000fe2000fffe03f */
[----:B------:R-:W-:-:S02]  /*1860*/  WARPGROUP.DEPBAR.LE gsb0, 0x0 ;  /* 0x00008000000079c5 */ /* 0x000fc40000010000 */
        /* <DEDUP_REMOVED lines=42> */
[----:B------:R-:W-:Y:S01]  /*1b10*/  BPT.TRAP 0x1 ;  /* 0x000000040000795c */ /* 0x000fe20000300000 */
.L_x_23:
[----:B------:R-:W-:Y:S01]  /*1b20*/  ULEA UR8, UR7, UR15, 0x3 ;  /* 0x0000000f07087291 */ /* 0x000fe2000f8e183f */
[----:B------:R-:W-:-:S03]  /*1b30*/  ISETP.GT.U32.AND P1, PT, R19, 0x1, PT ;  /* 0x000000011300780c */ /* 0x000fc60003f24070 */
[----:B------:R-:W-:-:S04]  /*1b40*/  UIADD3 UR8, UR8, 0x28, URZ ;  /* 0x0000002808087890 */ /* 0x000fc8000fffe03f */
[----:B------:R-:W-:-:S09]  /*1b50*/  UPRMT UR8, URZ, 0x654, UR8 ;  /* 0x000006543f087896 */ /* 0x000fd20008000008 */
[----:B------:R-:W-:Y:S01]  /*1b60*/  SYNCS.ARRIVE.TRANS64.RED.A1T0 RZ, [UR8], RZ ;  /* 0x000000ffffff79a7 */ /* 0x000fe20008100408 */
[----:B------:R-:W-:Y:S05]  /*1b70*/  @P1 BRA `(.L_x_24) ;  /* 0x0000000000041947 */ /* 0x000fea0003800000 */
[----:B------:R-:W-:Y:S01]  /*1b80*/  BPT.TRAP 0x1 ;  /* 0x000000040000795c */ /* 0x000fe20000300000 */
.L_x_24:
[----:B------:R-:W-:Y:S01]  /*1b90*/  UIADD3 UR6, UR6, 0x1, URZ ;  /* 0x0000000106067890 */ /* 0x000fe2000fffe03f */
[C---:B------:R-:W-:Y:S01]  /*1ba0*/  ISETP.GT.AND P1, PT, R0.reuse, 0x1, PT ;  /* 0x000000010000780c */ /* 0x040fe20003f24270 */
[----:B------:R-:W-:Y:S01]  /*1bb0*/  UIADD3 UR7, UR7, 0x1, URZ ;  /* 0x0000000107077890 */ /* 0x000fe2000fffe03f */
[----:B------:R-:W-:Y:S01]  /*1bc0*/  VIADD R0, R0, 0xffffffff ;  /* 0xffffffff00007836 */ /* 0x000fe20000000000 */
[----:B------:R-:W-:Y:S02]  /*1bd0*/  UISETP.NE.AND UP0, UPT, UR6, 0x5, UPT ;  /* 0x000000050600788c */ /* 0x000fe4000bf05270 */
[----:B------:R-:W-:Y:S02]  /*1be0*/  UISETP.NE.AND UP1, UPT, UR7, 0x5, UPT ;  /* 0x000000050700788c */ /* 0x000fe4000bf25270 */
[----:B------:R-:W-:Y:S02]  /*1bf0*/  USEL UR8, URZ, 0x1, UP0 ;  /* 0x000000013f087887 */ /* 0x000fe40008000000 */
[----:B------:R-:W-:-:S02]  /*1c00*/  USEL UR6, UR6, URZ, UP0 ;  /* 0x0000003f06067287 */ /* 0x000fc40008000000 */
[----:B------:R-:W-:Y:S02]  /*1c10*/  USEL UR7, UR7, URZ, UP1 ;  /* 0x0000003f07077287 */ /* 0x000fe40008800000 */
[----:B------:R-:W-:Y:S01]  /*1c20*/  LOP3.LUT R5, R5, UR8, RZ, 0x3c, !PT ;  /* 0x0000000805057c12 */ /* 0x000fe2000f8e3cff */
[----:B------:R-:W-:Y:S09]  /*1c30*/  @P1 BRA `(.L_x_25) ;  /* 0xfffffff800a41947 */ /* 0x000ff2000383ffff */
.L_x_18:
[----:B------:R-:W2:Y:S02]  /*1c40*/  LDC R0, c[0x0][0x28c] ;  /* 0x0000a300ff007b82 */ /* 0x000ea40000000800 */
[----:B--2---:R-:W-:-:S13]  /*1c50*/  ISETP.GE.AND P1, PT, R0, 0x1, PT ;  /* 0x000000010000780c */ /* 0x004fda0003f26270 */
[----:B------:R-:W-:Y:S05]  /*1c60*/  @!P1 BRA `(.L_x_26) ;  /* 0x0000000000489947 */ /* 0x000fea0003800000 */
[----:B------:R-:W-:Y:S05]  /*1c70*/  @!P0 BRA `(.L_x_27) ;  /* 0x0000000000048947 */ /* 0x000fea0003800000 */
[----:B------:R-:W-:Y:S01]  /*1c80*/  BPT.TRAP 0x1 ;  /* 0x000000040000795c */ /* 0x000fe20000300000 */
.L_x_27:
[----:B------:R-:W2:Y:S01]  /*1c90*/  S2UR UR7, SR_CgaCtaId ;  /* 0x00000000000779c3 */ /* 0x000ea20000008800 */
[----:B------:R-:W-:Y:S01]  /*1ca0*/  UISETP.LT.AND UP0, UPT, UR40, 0x1, UPT ;  /* 0x000000012800788c */ /* 0x000fe2000bf01270 */
[----:B------:R-:W-:-:S03]  /*1cb0*/  ISETP.GT.U32.AND P0, PT, R19, 0x1, PT ;  /* 0x000000011300780c */ /* 0x000fc60003f04070 */
[----:B------:R-:W-:-:S04]  /*1cc0*/  USEL UR6, UR40, 0x1, UP0 ;  /* 0x0000000128067887 */ /* 0x000fc80008000000 */
[----:B------:R-:W-:-:S04]  /*1cd0*/  UIADD3 UR6, UR39, UR40, -UR6 ;  /* 0x0000002827067290 */ /* 0x000fc8000fffe806 */
[----:B------:R-:W-:-:S04]  /*1ce0*/  UIMAD.WIDE.U32 UR4, UR6, -0x33333333, URZ ;  /* 0xcccccccd060478a5 */ /* 0x000fc8000f8e003f */
[----:B------:R-:W-:-:S03]  /*1cf0*/  USHF.R.U32.HI UR4, URZ, 0x2, UR5 ;  /* 0x000000023f047899 */ /* 0x000fc60008011605 */
[----:B------:R-:W-:Y:S01]  /*1d00*/  UMOV UR5, 0x400 ;  /* 0x0000040000057882 */ /* 0x000fe20000000000 */
[----:B------:R-:W-:Y:S02]  /*1d10*/  UIMAD UR6, UR4, -0x5, UR6 ;  /* 0xfffffffb040678a4 */ /* 0x000fe4000f8e0206 */
[----:B--2---:R-:W-:-:S04]  /*1d20*/  ULEA UR5, UR7, UR5, 0x18 ;  /* 0x0000000507057291 */ /* 0x004fc8000f8ec03f */
[----:B------:R-:W-:-:S04]  /*1d30*/  ULEA UR6, UR6, UR5, 0x3 ;  /* 0x0000000506067291 */ /* 0x000fc8000f8e183f */
[----:B------:R-:W-:-:S04]  /*1d40*/  UIADD3 UR6, UR6, 0x28, URZ ;  /* 0x0000002806067890 */ /* 0x000fc8000fffe03f */
[----:B------:R-:W-:-:S09]  /*1d50*/  UPRMT UR6, URZ, 0x654, UR6 ;  /* 0x000006543f067896 */ /* 0x000fd20008000006 */
[----:B------:R-:W-:Y:S01]  /*1d60*/  SYNCS.ARRIVE.TRANS64.RED.A1T0 RZ, [UR6], RZ ;  /* 0x000000ffffff79a7 */ /* 0x000fe20008100406 */
[----:B------:R-:W-:Y:S05]  /*1d70*/  @P0 BRA `(.L_x_26) ;  /* 0x0000000000040947 */ /* 0x000fea0003800000 */
[----:B------:R-:W-:Y:S01]  /*1d80*/  BPT.TRAP 0x1 ;  /* 0x000000040000795c */ /* 0x000fe20000300000 */
.L_x_26:
[----:B------:R-:W2:Y:S01]  /*1d90*/  LDC R6, c[0x0][0x288] ;  /* 0x0000a200ff067b82 */ /* 0x000ea20000000800 */
[----:B------:R-:W-:Y:S01]  /*1da0*/  LOP3.LUT R0, R22, 0x1, RZ, 0xc0, !PT ;  /* 0x0000000116007812 */ /* 0x000fe200078ec0ff */
[----:B------:R-:W-:Y:S01]  /*1db0*/  IMAD.SHL.U32 R11, R90, 0x40, RZ ;  /* 0x000000405a0b7824 */ /* 0x000fe200078e00ff */
[----:B01----:R-:W-:Y:S01]  /*1dc0*/  SHF.R.U32.HI R3, RZ, 0x2, R18 ;  /* 0x00000002ff037819 */ /* 0x003fe20000011612 */
[----:B------:R-:W-:Y:S01]  /*1dd0*/  UIADD3 UR39, UR40, UR39, URZ ;  /* 0x0000002728277290 */ /* 0x000fe2000fffe03f */
[----:B------:R-:W-:Y:S01]  /*1de0*/  LOP3.LUT R4, R18, 0x60, RZ, 0xc0, !PT ;  /* 0x0000006012047812 */ /* 0x000fe200078ec0ff */
[----:B------:R-:W-:Y:S01]  /*1df0*/  IMAD.SHL.U32 R8, R0, 0x40, RZ ;  /* 0x0000004000087824 */ /* 0x000fe200078e00ff */
[----:B------:R-:W-:Y:S01]  /*1e00*/  LOP3.LUT R5, R18, 0x3, RZ, 0xc0, !PT ;  /* 0x0000000312057812 */ /* 0x000fe200078ec0ff */
[----:B------:R-:W-:Y:S01]  /*1e10*/  UISETP.GT.U32.AND UP0, UPT, UR39, 0x4, UPT ;  /* 0x000000042700788c */ /* 0x000fe2000bf04070 */
[----:B------:R-:W-:Y:S01]  /*1e20*/  LOP3.LUT R3, R3, 0x7, RZ, 0xc0, !PT ;  /* 0x0000000703037812 */ /* 0x000fe200078ec0ff */
[----:B------:R-:W-:Y:S01]  /*1e30*/  ULDC UR7, c[0x0][0x284] ;  /* 0x0000a10000077ab9 */ /* 0x000fe20000000800 */
[----:B------:R-:W-:Y:S01]  /*1e40*/  SHF.R.U32.HI R4, RZ, 0x1, R4 ;  /* 0x00000001ff047819 */ /* 0x000fe20000011604 */
[----:B------:R-:W-:Y:S01]  /*1e50*/  UISETP.LT.U32.AND UP0, UPT, UR40, 0x5, UP0 ;  /* 0x000000052800788c */ /* 0x000fe20008701070 */
[----:B------:R-:W-:Y:S01]  /*1e60*/  SHF.R.S32.HI R15, RZ, 0x1f, R23 ;  /* 0x0000001fff0f7819 */ /* 0x000fe20000011417 */
[----:B------:R-:W-:Y:S01]  /*1e70*/  UISETP.GE.U32.AND UP1, UPT, UR40, 0x5, UPT ;  /* 0x000000052800788c */ /* 0x000fe2000bf26070 */
[--C-:B------:R-:W-:Y:S01]  /*1e80*/  IADD3 R7, RZ, -R4, -R3.reuse ;  /* 0x80000004ff077210 */ /* 0x100fe20007ffe803 */
[----:B------:R-:W-:Y:S01]  /*1e90*/  ULDC.64 UR8, c[0x0][0x5d0] ;  /* 0x0001740000087ab9 */ /* 0x000fe20000000a00 */
[----:B------:R-:W-:Y:S01]  /*1ea0*/  LOP3.LUT R3, R8, 0x40, R3, 0xe2, !PT ;  /* 0x0000004008037812 */ /* 0x000fe200078ee203 */
[----:B------:R-:W-:Y:S01]  /*1eb0*/  IMAD.SHL.U32 R8, R18, 0x2, RZ ;  /* 0x0000000212087824 */ /* 0x000fe200078e00ff */
[----:B------:R-:W-:Y:S01]  /*1ec0*/  UIMAD.WIDE.U32 UR4, UR39, -0x33333333, URZ ;  /* 0xcccccccd270478a5 */ /* 0x000fe2000f8e003f */
[----:B------:R-:W-:Y:S01]  /*1ed0*/  IMAD R0, R0, -0x40, R7 ;  /* 0xffffffc000007824 */ /* 0x000fe200078e0207 */
[----:B------:R-:W-:-:S02]  /*1ee0*/  USEL UR6, URZ, 0x1, !UP0 ;  /* 0x000000013f067887 */ /* 0x000fc4000c000000 */
[----:B------:R-:W-:Y:S01]  /*1ef0*/  LOP3.LUT R8, R11, 0x6, R8, 0xf8, !PT ;  /* 0x000000060b087812 */ /* 0x000fe200078ef808 */
[----:B--2---:R-:W-:Y:S01]  /*1f00*/  IMAD R10, R5, -0x2, R6 ;  /* 0xfffffffe050a7824 */ /* 0x004fe200078e0206 */
[----:B------:R-:W-:Y:S01]  /*1f10*/  ISETP.GE.AND P0, PT, R11, R6, PT ;  /* 0x000000060b00720c */ /* 0x000fe20003f06270 */
[C---:B------:R-:W-:Y:S01]  /*1f20*/  IMAD.SHL.U32 R5, R100.reuse, 0x100, RZ ;  /* 0x0000010064057824 */ /* 0x040fe200078e00ff */
[----:B------:R-:W-:Y:S01]  /*1f30*/  SHF.R.S32.HI R9, RZ, 0x1f, R8 ;  /* 0x0000001fff097819 */ /* 0x000fe20000011408 */
[----:B------:R-:W-:Y:S01]  /*1f40*/  IMAD R6, R15, UR8, RZ ;  /* 0x000000080f067c24 */ /* 0x000fe2000f8e02ff */
[----:B------:R-:W-:Y:S01]  /*1f50*/  USHF.R.U32.HI UR4, URZ, 0x2, UR5 ;  /* 0x000000023f047899 */ /* 0x000fe20008011605 */
[----:B------:R-:W-:Y:S01]  /*1f60*/  IMAD.WIDE R100, R100, 0x100, RZ ;  /* 0x0000010064647825 */ /* 0x000fe200078e02ff */
[----:B------:R-:W-:Y:S01]  /*1f70*/  ISETP.GE.OR P0, PT, R5, UR7, P0 ;  /* 0x0000000705007c0c */ /* 0x000fe20008706670 */
[----:B------:R-:W-:Y:S02]  /*1f80*/  ULOP3.LUT UR38, UR38, UR6, URZ, 0x3c, !UPT ;  /* 0x0000000626267292 */ /* 0x000fe4000f8e3c3f */
[C---:B------:R-:W-:Y:S01]  /*1f90*/  IMAD R13, R23.reuse, UR9, R6 ;  /* 0x00000009170d7c24 */ /* 0x040fe2000f8e0206 */
[----:B------:R-:W-:Y:S01]  /*1fa0*/  LOP3.LUT R113, R100, R3, R4, 0xfe, !PT ;  /* 0x0000000364717212 */ /* 0x000fe200078efe04 */
[----:B------:R-:W-:Y:S01]  /*1fb0*/  IMAD.WIDE.U32 R6, R23, UR8, R8 ;  /* 0x0000000817067c25 */ /* 0x000fe2000f8e0008 */
[----:B------:R-:W-:Y:S01]  /*1fc0*/  UIMAD UR39, UR4, -0x5, UR39 ;  /* 0xfffffffb042778a4 */ /* 0x000fe2000f8e0227 */
[----:B------:R-:W-:Y:S01]  /*1fd0*/  IADD3 R3, -R5, UR7, R0 ;  /* 0x0000000705037c10 */ /* 0x000fe2000fffe100 */
[----:B------:R-:W-:Y:S01]  /*1fe0*/  @UP1 ULOP3.LUT UR38, UR38, 0x1, UR4, 0x78, !UPT ;  /* 0x0000000126261892 */ /* 0x000fe2000f8e7804 */
[----:B------:R-:W-:-:S02]  /*1ff0*/  IMAD.IADD R7, R7, 0x1, R13 ;  /* 0x0000000107077824 */ /* 0x000fc400078e020d */
[----:B------:R-:W-:Y:S02]  /*2000*/  IMAD.IADD R4, R10, 0x1, -R11 ;  /* 0x000000010a047824 */ /* 0x000fe400078e0a0b */
[----:B------:R-:W-:Y:S01]  /*2010*/  IMAD.MOV.U32 R0, RZ, RZ, -0x1 ;  /* 0xffffffffff007424 */ /* 0x000fe200078e00ff */
[----:B------:R-:W-:Y:S06]  /*2020*/  @P0 BRA `(.L_x_28) ;  /* 0x0000004800340947 */ /* 0x000fec0003800000 */
[----:B------:R-:W0:Y:S01]  /*2030*/  LDC.64 R10, c[0x0][0x5c8] ;  /* 0x00017200ff0a7b82 */ /* 0x000e220000000a00 */
[----:B-----5:R-:W-:Y:S01]  /*2040*/  FSETP.NEU.AND P1, PT, R89, RZ, PT ;  /* 0x000000ff5900720b */ /* 0x020fe20003f2d000 */
[----:B------:R-:W-:Y:S01]  /*2050*/  BSSY B0, `(.L_x_28) ;  /* 0x000048a000007945 */ /* 0x000fe20003800000 */
[----:B------:R-:W-:-:S04]  /*2060*/  ISETP.GT.AND P6, PT, R4, RZ, PT ;  /* 0x000000ff0400720c */ /* 0x000fc80003fc4270 */
[----:B------:R-:W-:Y:S01]  /*2070*/  ISETP.GT.AND P0, PT, R3, RZ, P6 ;  /* 0x000000ff0300720c */ /* 0x000fe20003704270 */
[-C--:B0-----:R-:W-:Y:S02]  /*2080*/  IMAD R12, R101, R10.reuse, RZ ;  /* 0x0000000a650c7224 */ /* 0x081fe400078e02ff */
[----:B------:R-:W-:-:S04]  /*2090*/  IMAD.WIDE.U32 R102, R113, R10, R6 ;  /* 0x0000000a71667225 */ /* 0x000fc800078e0006 */
[----:B------:R-:W-:-:S04]  /*20a0*/  IMAD R5, R113, R11, R12 ;  /* 0x0000000b71057224 */ /* 0x000fc800078e020c */
[----:B------:R-:W-:Y:S01]  /*20b0*/  IMAD.IADD R13, R103, 0x1, R5 ;  /* 0x00000001670d7824 */ /* 0x000fe200078e0205 */
[----:B------:R-:W-:Y:S06]  /*20c0*/  @!P1 BRA `(.L_x_29) ;  /* 0x0000003000949947 */ /* 0x000fec0003800000 */
[----:B------:R-:W0:Y:S01]  /*20d0*/  LDC.64 R92, c[0x0][0x5b8] ;  /* 0x00016e00ff5c7b82 */ /* 0x000e220000000a00 */
[----:B------:R-:W-:-:S07]  /*20e0*/  ULDC.64 UR4, c[0x0][0x5c0] ;  /* 0x0001700000047ab9 */ /* 0x000fce0000000a00 */
[----:B------:R-:W1:Y:S08]  /*20f0*/  LDC.64 R98, c[0x0][0x5b0] ;  /* 0x00016c00ff627b82 */ /* 0x000e700000000a00 */
[----:B------:R-:W2:Y:S01]  /*2100*/  LDC.64 R90, c[0x0][0x5a8] ;  /* 0x00016a00ff5a7b82 */ /* 0x000ea20000000a00 */
[-C--:B0-----:R-:W-:Y:S02]  /*2110*/  IMAD R6, R15, R92.reuse, RZ ;  /* 0x0000005c0f067224 */ /* 0x081fe400078e02ff */
[----:B------:R-:W-:-:S04]  /*2120*/  IMAD.WIDE.U32 R96, R23, R92, R8 ;  /* 0x0000005c17607225 */ /* 0x000fc800078e0008 */
[----:B------:R-:W-:Y:S02]  /*2130*/  IMAD R111, R23, R93, R6 ;  /* 0x0000005d176f7224 */ /* 0x000fe400078e0206 */
[-C--:B-1----:R-:W-:Y:S02]  /*2140*/  IMAD R6, R101, R98.reuse, RZ ;  /* 0x0000006265067224 */ /* 0x082fe400078e02ff */
[----:B------:R-:W-:Y:S02]  /*2150*/  IMAD.IADD R95, R97, 0x1, R111 ;  /* 0x00000001615f7824 */ /* 0x000fe400078e026f */
[----:B------:R-:W-:Y:S02]  /*2160*/  IMAD.MOV.U32 R94, RZ, RZ, R96 ;  /* 0x000000ffff5e7224 */ /* 0x000fe400078e0060 */
[C---:B------:R-:W-:Y:S02]  /*2170*/  IMAD R107, R113.reuse, R99, R6 ;  /* 0x00000063716b7224 */ /* 0x040fe400078e0206 */
[----:B------:R-:W-:-:S04]  /*2180*/  IMAD.WIDE.U32 R6, R113, R98, R94 ;  /* 0x0000006271067225 */ /* 0x000fc800078e005e */
[----:B------:R-:W-:Y:S01]  /*2190*/  IMAD.IADD R5, R7, 0x1, R107 ;  /* 0x0000000107057824 */ /* 0x000fe200078e026b */
[----:B--2---:R-:W-:-:S04]  /*21a0*/  LEA R14, P1, R6, R90, 0x2 ;  /* 0x0000005a060e7211 */ /* 0x004fc800078210ff */
[----:B------:R-:W-:-:S05]  /*21b0*/  LEA.HI.X R15, R6, R91, R5, 0x2, P1 ;  /* 0x0000005b060f7211 */ /* 0x000fca00008f1405 */
[----:B------:R-:W2:Y:S01]  /*21c0*/  @P0 LDG.E.LTC128B R5, desc[UR36][R14.64] ;  /* 0x000000240e050981 */ /* 0x000ea2000c1e1920 */
[----:B------:R-:W-:Y:S01]  /*21d0*/  LEA R12, P1, R102, UR4, 0x2 ;  /* 0x00000004660c7c11 */ /* 0x000fe2000f8210ff */
[----:B------:R-:W-:Y:S01]  /*21e0*/  IMAD.WIDE.U32 R6, R113, R98, R8 ;  /* 0x0000006271067225 */ /* 0x000fe200078e0008 */
[----:B------:R-:W-:Y:S01]  /*21f0*/  ISETP.GT.AND P4, PT, R4, 0x1, PT ;  /* 0x000000010400780c */ /* 0x000fe20003f84270 */
[----:B------:R-:W-:Y:S01]  /*2200*/  BSSY B1, `(.L_x_30) ;  /* 0x0000013000017945 */ /* 0x000fe20003800000 */
[----:B------:R-:W-:Y:S01]  /*2210*/  LEA.HI.X R13, R102, UR5, R13, 0x2, P1 ;  /* 0x00000005660d7c11 */ /* 0x000fe200088f140d */
[----:B------:R-:W-:Y:S01]  /*2220*/  IMAD.IADD R7, R107, 0x1, R7 ;  /* 0x000000016b077824 */ /* 0x000fe200078e0207 */
[----:B------:R-:W-:Y:S01]  /*2230*/  ISETP.GT.AND P1, PT, R3, RZ, P4 ;  /* 0x000000ff0300720c */ /* 0x000fe20002724270 */
[C---:B------:R-:W-:Y:S01]  /*2240*/  IMAD.SHL.U32 R102, R98.reuse, 0x8, RZ ;  /* 0x0000000862667824 */ /* 0x040fe200078e00ff */
[----:B------:R-:W-:Y:S02]  /*2250*/  SHF.L.U64.HI R103, R98, 0x3, R99 ;  /* 0x0000000362677819 */ /* 0x000fe40000010263 */
[----:B------:R-:W-:-:S02]  /*2260*/  P2R R105, PR, RZ, 0x10 ;  /* 0x00000010ff697803 */ /* 0x000fc40000000000 */
[----:B--2---:R-:W-:-:S05]  /*2270*/  LOP3.LUT R20, R5, 0xffffe000, RZ, 0xc0, !PT ;  /* 0xffffe00005147812 */ /* 0x004fca00078ec0ff */
[----:B------:R-:W-:Y:S01]  /*2280*/  FMUL R93, R20, R89 ;  /* 0x00000059145d7220 */ /* 0x000fe20000400000 */
[----:B------:R-:W-:-:S04]  /*2290*/  IMAD.WIDE.U32 R20, R23, R92, R6 ;  /* 0x0000005c17147225 */ /* 0x000fc800078e0006 */
[----:B------:R-:W-:Y:S01]  /*22a0*/  FFMA R93, R56, R88, R93 ;  /* 0x00000058385d7223 */ /* 0x000fe2000000005d */
[----:B------:R-:W-:Y:S01]  /*22b0*/  IMAD.IADD R7, R111, 0x1, R21 ;  /* 0x000000016f077824 */ /* 0x000fe200078e0215 */
[----:B------:R-:W-:-:S03]  /*22c0*/  LEA R6, P2, R20, R90, 0x2 ;  /* 0x0000005a14067211 */ /* 0x000fc600078410ff */
[----:B------:R-:W-:Y:S02]  /*22d0*/  F2FP.TF32.F32.PACK_B R93, R93 ;  /* 0x0000005dff5d723e */ /* 0x000fe400024050ff */
[----:B------:R-:W-:Y:S01]  /*22e0*/  LEA.HI.X R7, R20, R91, R7, 0x2, P2 ;  /* 0x0000005b14077211 */ /* 0x000fe200010f1407 */
[----:B------:R-:W-:Y:S02]  /*22f0*/  IMAD.WIDE.U32 R20, R113, R98, R102 ;  /* 0x0000006271147225 */ /* 0x000fe400078e0066 */
[----:B------:R0:W-:Y:S01]  /*2300*/  @P0 STG.E desc[UR36][R12.64], R93 ;  /* 0x0000005d0c000986 */ /* 0x0001e2000c101924 */
[----:B------:R-:W-:Y:S05]  /*2310*/  @!P1 BRA `(.L_x_31) ;  /* 0x0000000000049947 */ /* 0x000fea0003800000 */
[----:B------:R1:W5:Y:S02]  /*2320*/  LDG.E.LTC128B R5, desc[UR36][R6.64+0x4] ;  /* 0x0000042406057981 */ /* 0x000364000c1e1920 */
.L_x_31:
[----:B------:R-:W-:Y:S05]  /*2330*/  BSYNC B1 ;  /* 0x0000000000017941 */ /* 0x000fea0003800000 */
.L_x_30:
[----:B-----5:R-:W-:Y:S01]  /*2340*/  LOP3.LUT R14, R5, 0xffffe000, RZ, 0xc0, !PT ;  /* 0xffffe000050e7812 */ /* 0x020fe200078ec0ff */
[----:B------:R-:W-:Y:S01]  /*2350*/  IMAD.IADD R107, R107, 0x1, R21 ;  /* 0x000000016b6b7824 */ /* 0x000fe200078e0215 */
[----:B------:R-:W-:Y:S01]  /*2360*/  IADD3 R15, P2, R96, R20, RZ ;  /* 0x00000014600f7210 */ /* 0x000fe20007f5e0ff */
[----:B0-----:R-:W-:Y:S01]  /*2370*/  IMAD.MOV.U32 R93, RZ, RZ, R5 ;  /* 0x000000ffff5d7224 */ /* 0x001fe200078e0005 */
[----:B------:R-:W-:Y:S01]  /*2380*/  ISETP.GT.AND P0, PT, R3, 0x8, P6 ;  /* 0x000000080300780c */ /* 0x000fe20003704270 */
[----:B------:R-:W-:Y:S02]  /*2390*/  FMUL R14, R14, R89 ;  /* 0x000000590e0e7220 */ /* 0x000fe40000400000 */
[----:B------:R-:W-:Y:S02]  /*23a0*/  IMAD.X R56, R107, 0x1, R95, P2 ;  /* 0x000000016b387824 */ /* 0x000fe400010e065f */
[----:B------:R-:W-:Y:S01]  /*23b0*/  FFMA R115, R57, R88, R14 ;  /* 0x0000005839737223 */ /* 0x000fe2000000000e */
[----:B------:R-:W-:-:S04]  /*23c0*/  LEA R14, P2, R15, R90, 0x2 ;  /* 0x0000005a0f0e7211 */ /* 0x000fc800078410ff */
[----:B------:R-:W-:Y:S02]  /*23d0*/  F2FP.TF32.F32.PACK_B R115, R115 ;  /* 0x00000073ff73723e */ /* 0x000fe400024050ff */
[----:B------:R-:W-:-:S03]  /*23e0*/  LEA.HI.X R15, R15, R91, R56, 0x2, P2 ;  /* 0x0000005b0f0f7211 */ /* 0x000fc600010f1438 */
[----:B------:R0:W-:Y:S04]  /*23f0*/  @P1 STG.E desc[UR36][R12.64+0x4], R115 ;  /* 0x000004730c001986 */ /* 0x0001e8000c101924 */
[----:B------:R2:W3:Y:S01]  /*2400*/  @P0 LDG.E.LTC128B R93, desc[UR36][R14.64] ;  /* 0x000000240e5d0981 */ /* 0x0004e2000c1e1920 */
[----:B------:R-:W-:Y:S01]  /*2410*/  IADD3 R56, P1, R8, R20, RZ ;  /* 0x0000001408387210 */ /* 0x000fe20007f3e0ff */
[----:B------:R-:W-:Y:S01]  /*2420*/  BSSY B1, `(.L_x_32) ;  /* 0x0000012000017945 */ /* 0x000fe20003800000 */
[----:B------:R-:W-:-:S03]  /*2430*/  SHF.L.U64.HI R109, R10, 0x5, R11 ;  /* 0x000000050a6d7819 */ /* 0x000fc6000001020b */
[----:B------:R-:W-:Y:S01]  /*2440*/  IMAD.X R57, R9, 0x1, R107, P1 ;  /* 0x0000000109397824 */ /* 0x000fe200008e066b */
[----:B------:R-:W-:Y:S01]  /*2450*/  ISETP.GT.AND P1, PT, R3, 0x8, P4 ;  /* 0x000000080300780c */ /* 0x000fe20002724270 */
[----:B------:R-:W-:Y:S02]  /*2460*/  IMAD.SHL.U32 R107, R10, 0x20, RZ ;  /* 0x000000200a6b7824 */ /* 0x000fe400078e00ff */
[----:B------:R-:W-:-:S03]  /*2470*/  IMAD.WIDE.U32 R56, R23, R92, R56 ;  /* 0x0000005c17387225 */ /* 0x000fc600078e0038 */
[----:B--2---:R-:W-:Y:S02]  /*2480*/  LEA R14, P3, R56, R90, 0x2 ;  /* 0x0000005a380e7211 */ /* 0x004fe400078610ff */
[----:B---3--:R-:W-:-:S05]  /*2490*/  LOP3.LUT R20, R93, 0xffffe000, RZ, 0xc0, !PT ;  /* 0xffffe0005d147812 */ /* 0x008fca00078ec0ff */
[----:B------:R-:W-:Y:S01]  /*24a0*/  FMUL R5, R20, R89 ;  /* 0x0000005914057220 */ /* 0x000fe20000400000 */
[----:B------:R-:W-:-:S03]  /*24b0*/  IADD3 R20, P2, R107, R12, RZ ;  /* 0x0000000c6b147210 */ /* 0x000fc60007f5e0ff */
[----:B------:R-:W-:Y:S01]  /*24c0*/  FFMA R117, R58, R88, R5 ;  /* 0x000000583a757223 */ /* 0x000fe20000000005 */
[----:B------:R-:W-:Y:S02]  /*24d0*/  IMAD.IADD R5, R111, 0x1, R57 ;  /* 0x000000016f057824 */ /* 0x000fe400078e0239 */
[----:B------:R-:W-:Y:S02]  /*24e0*/  IMAD.X R21, R109, 0x1, R13, P2 ;  /* 0x000000016d157824 */ /* 0x000fe400010e060d */
[----:B------:R-:W-:Y:S02]  /*24f0*/  F2FP.TF32.F32.PACK_B R117, R117 ;  /* 0x00000075ff75723e */ /* 0x000fe400024050ff */
[----:B------:R-:W-:-:S03]  /*2500*/  LEA.HI.X R15, R56, R91, R5, 0x2, P3 ;  /* 0x0000005b380f7211 */ /* 0x000fc600018f1405 */
[----:B------:R0:W-:Y:S01]  /*2510*/  @P0 STG.E desc[UR36][R20.64], R117 ;  /* 0x0000007514000986 */ /* 0x0001e2000c101924 */
[----:B------:R-:W-:Y:S05]  /*2520*/  @!P1 BRA `(.L_x_33) ;  /* 0x0000000000049947 */ /* 0x000fea0003800000 */
[----:B------:R2:W5:Y:S02]  /*2530*/  LDG.E.LTC128B R93, desc[UR36][R14.64+0x4] ;  /* 0x000004240e5d7981 */ /* 0x000564000c1e1920 */
.L_x_33:
[----:B------:R-:W-:Y:S05]  /*2540*/  BSYNC B1 ;  /* 0x0000000000017941 */ /* 0x000fea0003800000 */
.L_x_32:
[----:B-----5:R-:W-:Y:S01]  /*2550*/  LOP3.LUT R56, R93, 0xffffe000, RZ, 0xc0, !PT ;  /* 0xffffe0005d387812 */ /* 0x020fe200078ec0ff */
[----:B------:R-:W-:Y:S01]  /*2560*/  BSSY B1, `(.L_x_34) ;  /* 0x000000c000017945 */ /* 0x000fe20003800000 */
[----:B------:R-:W-:Y:S01]  /*2570*/  ISETP.GT.AND P4, PT, R4, 0x8, PT ;  /* 0x000000080400780c */ /* 0x000fe20003f84270 */
[----:B------:R-:W-:Y:S02]  /*2580*/  IMAD.SHL.U32 R5, R10, 0x200, RZ ;  /* 0x000002000a057824 */ /* 0x000fe400078e00ff */
[----:B------:R-:W-:Y:S01]  /*2590*/  FMUL R56, R56, R89 ;  /* 0x0000005938387220 */ /* 0x000fe20000400000 */
[----:B------:R-:W-:Y:S02]  /*25a0*/  ISETP.GT.AND P0, PT, R3, RZ, P4 ;  /* 0x000000ff0300720c */ /* 0x000fe40002704270 */
[----:B------:R-:W-:Y:S01]  /*25b0*/  P2R R106, PR, RZ, 0x10 ;  /* 0x00000010ff6a7803 */ /* 0x000fe20000000000 */
[----:B------:R-:W-:Y:S01]  /*25c0*/  FFMA R59, R59, R88, R56 ;  /* 0x000000583b3b7223 */ /* 0x000fe20000000038 */
[----:B------:R-:W-:-:S04]  /*25d0*/  IMAD.MOV.U32 R56, RZ, RZ, R93 ;  /* 0x000000ffff387224 */ /* 0x000fc800078e005d */
[----:B------:R-:W-:-:S05]  /*25e0*/  F2FP.TF32.F32.PACK_B R59, R59 ;  /* 0x0000003bff3b723e */ /* 0x000fca00024050ff */
[----:B------:R3:W-:Y:S01]  /*25f0*/  @P1 STG.E desc[UR36][R20.64+0x4], R59 ;  /* 0x0000043b14001986 */ /* 0x0007e2000c101924 */
[----:B------:R-:W-:Y:S05]  /*2600*/  @!P0 BRA `(.L_x_35) ;  /* 0x0000000000048947 */ /* 0x000fea0003800000 */
[----:B------:R4:W5:Y:S02]  /*2610*/  LDG.E.LTC128B R56, desc[UR36][R6.64+0x20] ;  /* 0x0000202406387981 */ /* 0x000964000c1e1920 */
.L_x_35:
[----:B------:R-:W-:Y:S05]  /*2620*/  BSYNC B1 ;  /* 0x0000000000017941 */ /* 0x000fea0003800000 */
.L_x_34:
[----:B-----5:R-:W-:Y:S01]  /*2630*/  LOP3.LUT R58, R56, 0xffffe000, RZ, 0xc0, !PT ;  /* 0xffffe000383a7812 */ /* 0x020fe200078ec0ff */
[----:B------:R-:W-:Y:S01]  /*2640*/  BSSY B1, `(.L_x_36) ;  /* 0x000000d000017945 */ /* 0x000fe20003800000 */
[----:B------:R-:W-:Y:S02]  /*2650*/  SHF.L.U64.HI R93, R10, 0x9, R11 ;  /* 0x000000090a5d7819 */ /* 0x000fe4000001020b */
[----:B------:R-:W-:Y:S01]  /*2660*/  IADD3 R10, P1, P2, R5, R12, R107 ;  /* 0x0000000c050a7210 */ /* 0x000fe20007a3e06b */
[----:B------:R-:W-:Y:S01]  /*2670*/  FMUL R57, R58, R89 ;  /* 0x000000593a397220 */ /* 0x000fe20000400000 */
[----:B------:R-:W-:Y:S02]  /*2680*/  ISETP.GT.AND P3, PT, R4, 0x9, PT ;  /* 0x000000090400780c */ /* 0x000fe40003f64270 */
[----:B------:R-:W-:Y:S01]  /*2690*/  IADD3.X R11, R93, R13, R109, P1, P2 ;  /* 0x0000000d5d0b7210 */ /* 0x000fe20000fe446d */
[----:B------:R-:W-:Y:S01]  /*26a0*/  FFMA R57, R60, R88, R57 ;  /* 0x000000583c397223 */ /* 0x000fe20000000039 */
[----:B------:R-:W-:-:S02]  /*26b0*/  ISETP.GT.AND P1, PT, R3, RZ, P3 ;  /* 0x000000ff0300720c */ /* 0x000fc40001f24270 */
[----:B------:R-:W-:Y:S02]  /*26c0*/  P2R R107, PR, RZ, 0x8 ;  /* 0x00000008ff6b7803 */ /* 0x000fe40000000000 */
[----:B------:R-:W-:-:S05]  /*26d0*/  F2FP.TF32.F32.PACK_B R57, R57 ;  /* 0x00000039ff39723e */ /* 0x000fca00024050ff */
[----:B------:R0:W-:Y:S04]  /*26e0*/  @P0 STG.E desc[UR36][R12.64+0x20], R57 ;  /* 0x000020390c000986 */ /* 0x0001e8000c101924 */
[----:B------:R-:W-:Y:S05]  /*26f0*/  @!P1 BRA `(.L_x_37) ;  /* 0x0000000000049947 */ /* 0x000fea0003800000 */
[----:B------:R0:W5:Y:S02]  /*2700*/  LDG.E.LTC128B R56, desc[UR36][R6.64+0x24] ;  /* 0x0000242406387981 */ /* 0x000164000c1e1920 */
.L_x_37:
[----:B------:R-:W-:Y:S05]  /*2710*/  BSYNC B1 ;  /* 0x0000000000017941 */ /* 0x000fea0003800000 */
.L_x_36:
[----:B-----5:R-:W-:Y:S01]  /*2720*/  LOP3.LUT R58, R56, 0xffffe000, RZ, 0xc0, !PT ;  /* 0xffffe000383a7812 */ /* 0x020fe200078ec0ff */
[----:B------:R-:W-:Y:S01]  /*2730*/  BSSY B1, `(.L_x_38) ;  /* 0x0000008000017945 */ /* 0x000fe20003800000 */
[----:B------:R-:W-:-:S03]  /*2740*/  ISETP.GT.AND P0, PT, R3, 0x8, P4 ;  /* 0x000000080300780c */ /* 0x000fc60002704270 */
[----:B------:R-:W-:-:S04]  /*2750*/  FMUL R58, R58, R89 ;  /* 0x000000593a3a7220 */ /* 0x000fc80000400000 */
[----:B------:R-:W-:-:S05]  /*2760*/  FFMA R61, R61, R88, R58 ;  /* 0x000000583d3d7223 */ /* 0x000fca000000003a */
[----:B------:R-:W-:-:S05]  /*2770*/  F2FP.TF32.F32.PACK_B R61, R61 ;  /* 0x0000003dff3d723e */ /* 0x000fca00024050ff */
[----:B------:R0:W-:Y:S01]  /*2780*/  @P1 STG.E desc[UR36][R12.64+0x24], R61 ;  /* 0x0000243d0c001986 */ /* 0x0001e2000c101924 */
[----:B------:R-:W-:Y:S05]  /*2790*/  @!P0 BRA `(.L_x_39) ;  /* 0x0000000000048947 */ /* 0x000fea0003800000 */
[----:B------:R0:W5:Y:S02]  /*27a0*/  LDG.E.LTC128B R56, desc[UR36][R14.64+0x20] ;  /* 0x000020240e387981 */ /* 0x000164000c1e1920 */
.L_x_39:
[----:B------:R-:W-:Y:S05]  /*27b0*/  BSYNC B1 ;  /* 0x0000000000017941 */ /* 0x000fea0003800000 */
.L_x_38:
[----:B-----5:R-:W-:Y:S01]  /*27c0*/  LOP3.LUT R58, R56, 0xffffe000, RZ, 0xc0, !PT ;  /* 0xffffe000383a7812 */ /* 0x020fe200078ec0ff */
[----:B------:R-:W-:Y:S01]  /*27d0*/  BSSY B1, `(.L_x_40) ;  /* 0x0000008000017945 */ /* 0x000fe20003800000 */
[----:B------:R-:W-:-:S03]  /*27e0*/  ISETP.GT.AND P1, PT, R3, 0x8, P3 ;  /* 0x000000080300780c */ /* 0x000fc60001f24270 */
[----:B0-----:R-:W-:-:S04]  /*27f0*/  FMUL R57, R58, R89 ;  /* 0x000000593a397220 */ /* 0x001fc80000400000 */
[----:B------:R-:W-:-:S05]  /*2800*/  FFMA R57, R62, R88, R57 ;  /* 0x000000583e397223 */ /* 0x000fca0000000039 */
[----:B------:R-:W-:-:S05]  /*2810*/  F2FP.TF32.F32.PACK_B R57, R57 ;  /* 0x00000039ff39723e */ /* 0x000fca00024050ff */
[----:B------:R0:W-:Y:S01]  /*2820*/  @P0 STG.E desc[UR36][R20.64+0x20], R57 ;  /* 0x0000203914000986 */ /* 0x0001e2000c101924 */
[----:B------:R-:W-:Y:S05]  /*2830*/  @!P1 BRA `(.L_x_41) ;  /* 0x0000000000049947 */ /* 0x000fea0003800000 */
[----:B------:R0:W5:Y:S02]  /*2840*/  LDG.E.LTC128B R56, desc[UR36][R14.64+0x24] ;  /* 0x000024240e387981 */ /* 0x000164000c1e1920 */
.L_x_41:
[----:B------:R-:W-:Y:S05]  /*2850*/  BSYNC B1 ;  /* 0x0000000000017941 */ /* 0x000fea0003800000 */
.L_x_40:
[----:B-----5:R-:W-:Y:S01]  /*2860*/  LOP3.LUT R58, R56, 0xffffe000, RZ, 0xc0, !PT ;  /* 0xffffe000383a7812 */ /* 0x020fe200078ec0ff */
[----:B------:R-:W-:Y:S01]  /*2870*/  BSSY B1, `(.L_x_42) ;  /* 0x000000d000017945 */ /* 0x000fe20003800000 */
[----:B------:R-:W-:Y:S01]  /*2880*/  IADD3 R113, P0, R113, 0x80, RZ ;  /* 0x0000008071717810 */ /* 0x000fe20007f1e0ff */
[----:B------:R-:W-:Y:S01]  /*2890*/  IMAD.MOV.U32 R100, RZ, RZ, R56 ;  /* 0x000000ffff647224 */ /* 0x000fe200078e0038 */
[----:B------:R-:W-:Y:S01]  /*28a0*/  ISETP.GT.AND P2, PT, R4, 0x10, PT ;  /* 0x000000100400780c */ /* 0x000fe20003f44270 */
[----:B------:R-:W-:Y:S02]  /*28b0*/  FMUL R58, R58, R89 ;  /* 0x000000593a3a7220 */ /* 0x000fe40000400000 */
[----:B0-----:R-:W-:Y:S01]  /*28c0*/  IMAD.X R57, RZ, RZ, R101, P0 ;  /* 0x000000ffff397224 */ /* 0x001fe200000e0665 */
[----:B------:R-:W-:Y:S01]  /*28d0*/  ISETP.GT.AND P0, PT, R3, RZ, P2 ;  /* 0x000000ff0300720c */ /* 0x000fe20001704270 */
[----:B------:R-:W-:Y:S01]  /*28e0*/  FFMA R63, R63, R88, R58 ;  /* 0x000000583f3f7223 */ /* 0x000fe2000000003a */
[----:B------:R-:W-:-:S04]  /*28f0*/  P2R R101, PR, RZ, 0x4 ;  /* 0x00000004ff657803 */ /* 0x000fc80000000000 */
[----:B------:R-:W-:-:S05]  /*2900*/  F2FP.TF32.F32.PACK_B R63, R63 ;  /* 0x0000003fff3f723e */ /* 0x000fca00024050ff */
[----:B------:R0:W-:Y:S02]  /*2910*/  @P1 STG.E desc[UR36][R20.64+0x24], R63 ;  /* 0x0000243f14001986 */ /* 0x0001e4000c101924 */
[----:B------:R-:W-:Y:S05]  /*2920*/  @!P0 BRA `(.L_x_43) ;  /* 0x0000000000048947 */ /* 0x000fea0003800000 */
[----:B------:R0:W5:Y:S02]  /*2930*/  LDG.E.LTC128B R100, desc[UR36][R6.64+0x40] ;  /* 0x0000402406647981 */ /* 0x000164000c1e1920 */
.L_x_43:
[----:B------:R-:W-:Y:S05]  /*2940*/  BSYNC B1 ;  /* 0x0000000000017941 */ /* 0x000fea0003800000 */
.L_x_42:
[----:B-----5:R-:W-:Y:S01]  /*2950*/  LOP3.LUT R56, R100, 0xffffe000, RZ, 0xc0, !PT ;  /* 0xffffe00064387812 */ /* 0x020fe200078ec0ff */
[-C--:B------:R-:W-:Y:S01]  /*2960*/  IMAD R58, R57, R98.reuse, RZ ;  /* 0x00000062393a7224 */ /* 0x080fe200078e02ff */
[----:B------:R-:W-:Y:S01]  /*2970*/  ISETP.GT.AND P1, PT, R4, 0x11, PT ;  /* 0x000000110400780c */ /* 0x000fe20003f24270 */
[C---:B0-----:R-:W-:Y:S01]  /*2980*/  IMAD.WIDE.U32 R62, R113.reuse, R98, R102 ;  /* 0x00000062713e7225 */ /* 0x041fe200078e0066 */
[----:B------:R-:W-:Y:S03]  /*2990*/  BSSY B1, `(.L_x_44) ;  /* 0x000001f000017945 */ /* 0x000fe60003800000 */
[----:B------:R-:W-:Y:S01]  /*29a0*/  FMUL R57, R56, R89 ;  /* 0x0000005938397220 */ /* 0x000fe20000400000 */
[----:B------:R-:W-:-:S03]  /*29b0*/  IMAD R99, R113, R99, R58 ;  /* 0x0000006371637224 */ /* 0x000fc600078e023a */
[----:B------:R-:W-:Y:S01]  /*29c0*/  FFMA R97, R64, R88, R57 ;  /* 0x0000005840617223 */ /* 0x000fe20000000039 */
[----:B---3--:R-:W-:-:S04]  /*29d0*/  IMAD.WIDE.U32 R58, R113, R98, R8 ;  /* 0x00000062713a7225 */ /* 0x008fc800078e0008 */
[----:B------:R-:W-:Y:S01]  /*29e0*/  F2FP.TF32.F32.PACK_B R97, R97 ;  /* 0x00000061ff61723e */ /* 0x000fe200024050ff */
[----:B------:R-:W-:Y:S02]  /*29f0*/  IMAD.IADD R59, R99, 0x1, R59 ;  /* 0x00000001633b7824 */ /* 0x000fe400078e023b */
[----:B------:R-:W-:Y:S02]  /*2a00*/  IMAD.WIDE.U32 R56, R113, R98, R94 ;  /* 0x0000006271387225 */ /* 0x000fe400078e005e */
[----:B------:R0:W-:Y:S02]  /*2a10*/  @P0 STG.E desc[UR36][R12.64+0x40], R97 ;  /* 0x000040610c000986 */ /* 0x0001e4000c101924 */
[----:B------:R-:W-:Y:S01]  /*2a20*/  IMAD.WIDE.U32 R60, R23, R92, R58 ;  /* 0x0000005c173c7225 */ /* 0x000fe200078e003a */
[----:B------:R-:W-:-:S03]  /*2a30*/  LEA R58, P0, R56, R90, 0x2 ;  /* 0x0000005a383a7211 */ /* 0x000fc600078010ff */
[----:B------:R-:W-:Y:S02]  /*2a40*/  IMAD.IADD R57, R57, 0x1, R99 ;  /* 0x0000000139397824 */ /* 0x000fe400078e0263 */
[----:B------:R-:W-:-:S03]  /*2a50*/  IMAD.IADD R99, R99, 0x1, R63 ;  /* 0x0000000163637824 */ /* 0x000fc600078e023f */
[----:B------:R-:W-:Y:S01]  /*2a60*/  LEA.HI.X R59, R56, R91, R57, 0x2, P0 ;  /* 0x0000005b383b7211 */ /* 0x000fe200000f1439 */
[----:B------:R-:W-:Y:S01]  /*2a70*/  IMAD.IADD R57, R111, 0x1, R61 ;  /* 0x000000016f397824 */ /* 0x000fe200078e023d */
[----:B------:R-:W-:-:S04]  /*2a80*/  LEA R56, P0, R60, R90, 0x2 ;  /* 0x0000005a3c387211 */ /* 0x000fc800078010ff */
[----:B------:R-:W-:Y:S02]  /*2a90*/  LEA.HI.X R57, R60, R91, R57, 0x2, P0 ;  /* 0x0000005b3c397211 */ /* 0x000fe400000f1439 */
[----:B------:R-:W-:-:S05]  /*2aa0*/  IADD3 R96, P0, R96, R62, RZ ;  /* 0x0000003e60607210 */ /* 0x000fca0007f1e0ff */
[----:B------:R-:W-:Y:S01]  /*2ab0*/  IMAD.X R94, R99, 0x1, R95, P0 ;  /* 0x00000001635e7824 */ /* 0x000fe200000e065f */
[----:B------:R-:W-:-:S05]  /*2ac0*/  IADD3 R62, P0, R8, R62, RZ ;  /* 0x0000003e083e7210 */ /* 0x000fca0007f1e0ff */
[----:B------:R-:W-:Y:S01]  /*2ad0*/  IMAD.X R63, R9, 0x1, R99, P0 ;  /* 0x00000001093f7824 */ /* 0x000fe200000e0663 */
[----:B------:R-:W-:Y:S01]  /*2ae0*/  LEA R60, P0, R96, R90, 0x2 ;  /* 0x0000005a603c7211 */ /* 0x000fe200078010ff */
[----:B------:R-:W-:-:S03]  /*2af0*/  IMAD.WIDE.U32 R62, R23, R92, R62 ;  /* 0x0000005c173e7225 */ /* 0x000fc600078e003e */
[----:B------:R-:W-:Y:S01]  /*2b00*/  LEA.HI.X R61, R96, R91, R94, 0x2, P0 ;  /* 0x0000005b603d7211 */ /* 0x000fe200000f145e */
[----:B------:R-:W-:Y:S01]  /*2b10*/  IMAD.IADD R9, R111, 0x1, R63 ;  /* 0x000000016f097824 */ /* 0x000fe200078e023f */
[----:B------:R-:W-:-:S04]  /*2b20*/  LEA R8, P0, R62, R90, 0x2 ;  /* 0x0000005a3e087211 */ /* 0x000fc800078010ff */
[----:B------:R-:W-:Y:S02]  /*2b30*/  LEA.HI.X R9, R62, R91, R9, 0x2, P0 ;  /* 0x0000005b3e097211 */ /* 0x000fe400000f1409 */
[----:B------:R-:W-:Y:S02]  /*2b40*/  ISETP.GT.AND P0, PT, R3, RZ, P1 ;  /* 0x000000ff0300720c */ /* 0x000fe40000f04270 */
[----:B------:R-:W-:-:S11]  /*2b50*/  P2R R91, PR, RZ, 0x2 ;  /* 0x00000002ff5b7803 */ /* 0x000fd60000000000 */
[----:B0-----:R-:W-:Y:S05]  /*2b60*/  @!P0 BRA `(.L_x_45) ;  /* 0x0000000000048947 */ /* 0x001fea0003800000 */
[----:B------:R0:W5:Y:S02]  /*2b70*/  LDG.E.LTC128B R100, desc[UR36][R6.64+0x44] ;  /* 0x0000442406647981 */ /* 0x000164000c1e1920 */
.L_x_45:
[----:B------:R-:W-:Y:S05]  /*2b80*/  BSYNC B1 ;  /* 0x0000000000017941 */ /* 0x000fea0003800000 */
.L_x_44:
[----:B-----5:R-:W-:Y:S01]  /*2b90*/  LOP3.LUT R62, R100, 0xffffe000, RZ, 0xc0, !PT ;  /* 0xffffe000643e7812 */ /* 0x020fe200078ec0ff */
[----:B------:R-:W-:Y:S04]  /*2ba0*/  BSSY B1, `(.L_x_46) ;  /* 0x0000008000017945 */ /* 0x000fe80003800000 */
[----:B------:R-:W-:-:S04]  /*2bb0*/  FMUL R62, R62, R89 ;  /* 0x000000593e3e7220 */ /* 0x000fc80000400000 */
[----:B------:R-:W-:-:S05]  /*2bc0*/  FFMA R65, R65, R88, R62 ;  /* 0x0000005841417223 */ /* 0x000fca000000003e */
[----:B------:R-:W-:-:S05]  /*2bd0*/  F2FP.TF32.F32.PACK_B R65, R65 ;  /* 0x00000041ff41723e */ /* 0x000fca00024050ff */
[----:B------:R3:W-:Y:S01]  /*2be0*/  @P0 STG.E desc[UR36][R12.64+0x44], R65 ;  /* 0x000044410c000986 */ /* 0x0007e2000c101924 */
[----:B------:R-:W-:-:S13]  /*2bf0*/  ISETP.GT.AND P0, PT, R3, 0x8, P2 ;  /* 0x000000080300780c */ /* 0x000fda0001704270 */
[----:B---3--:R-:W-:Y:S05]  /*2c00*/  @!P0 BRA `(.L_x_47) ;  /* 0x0000000000048947 */ /* 0x008fea0003800000 */
[----:B------:R3:W5:Y:S02]  /*2c10*/  LDG.E.LTC128B R100, desc[UR36][R14.64+0x40] ;  /* 0x000040240e647981 */ /* 0x000764000c1e1920 */
.L_x_47:
[----:B------:R-:W-:Y:S05]  /*2c20*/  BSYNC B1 ;  /* 0x0000000000017941 */ /* 0x000fea0003800000 */
.L_x_46:
[----:B-----5:R-:W-:Y:S01]  /*2c30*/  LOP3.LUT R62, R100, 0xffffe000, RZ, 0xc0, !PT ;  /* 0xffffe000643e7812 */ /* 0x020fe200078ec0ff */
[----:B------:R-:W-:Y:S04]  /*2c40*/  BSSY B1, `(.L_x_48) ;  /* 0x0000008000017945 */ /* 0x000fe80003800000 */
[----:B------:R-:W-:-:S04]  /*2c50*/  FMUL R23, R62, R89 ;  /* 0x000000593e177220 */ /* 0x000fc80000400000 */
[----:B------:R-:W-:-:S05]  /*2c60*/  FFMA R23, R66, R88, R23 ;  /* 0x0000005842177223 */ /* 0x000fca0000000017 */
[----:B------:R-:W-:-:S05]  /*2c70*/  F2FP.TF32.F32.PACK_B R23, R23 ;  /* 0x00000017ff17723e */ /* 0x000fca00024050ff */
[----:B------:R0:W-:Y:S01]  /*2c80*/  @P0 STG.E desc[UR36][R20.64+0x40], R23 ;  /* 0x0000401714000986 */ /* 0x0001e2000c101924 */
[----:B------:R-:W-:-:S13]  /*2c90*/  ISETP.GT.AND P0, PT, R3, 0x8, P1 ;  /* 0x000000080300780c */ /* 0x000fda0000f04270 */
[----:B0-----:R-:W-:Y:S05]  /*2ca0*/  @!P0 BRA `(.L_x_49) ;  /* 0x0000000000048947 */ /* 0x001fea0003800000 */
[----:B------:R0:W5:Y:S02]  /*2cb0*/  LDG.E.LTC128B R100, desc[UR36][R14.64+0x44] ;  /* 0x000044240e647981 */ /* 0x000164000c1e1920 */
.L_x_49:
[----:B------:R-:W-:Y:S05]  /*2cc0*/  BSYNC B1 ;  /* 0x0000000000017941 */ /* 0x000fea0003800000 */
.L_x_48:
[----:B-----5:R-:W-:Y:S01]  /*2cd0*/  LOP3.LUT R62, R100, 0xffffe000, RZ, 0xc0, !PT ;  /* 0xffffe000643e7812 */ /* 0x020fe200078ec0ff */
[----:B------:R-:W-:Y:S01]  /*2ce0*/  BSSY B1, `(.L_x_50) ;  /* 0x000000a000017945 */ /* 0x000fe20003800000 */
[----:B------:R-:W-:-:S03]  /*2cf0*/  ISETP.GT.AND P2, PT, R4, 0x18, PT ;  /* 0x000000180400780c */ /* 0x000fc60003f44270 */
[----:B------:R-:W-:Y:S01]  /*2d00*/  FMUL R62, R62, R89 ;  /* 0x000000593e3e7220 */ /* 0x000fe20000400000 */
[----:B------:R-:W-:-:S03]  /*2d10*/  P2R R90, PR, RZ, 0x4 ;  /* 0x00000004ff5a7803 */ /* 0x000fc60000000000 */
[----:B------:R-:W-:-:S05]  /*2d20*/  FFMA R67, R67, R88, R62 ;  /* 0x0000005843437223 */ /* 0x000fca000000003e */
[----:B------:R-:W-:-:S05]  /*2d30*/  F2FP.TF32.F32.PACK_B R67, R67 ;  /* 0x00000043ff43723e */ /* 0x000fca00024050ff */
[----:B------:R0:W-:Y:S01]  /*2d40*/  @P0 STG.E desc[UR36][R20.64+0x44], R67 ;  /* 0x0000444314000986 */ /* 0x0001e2000c101924 */
[----:B------:R-:W-:-:S13]  /*2d50*/  ISETP.GT.AND P0, PT, R3, RZ, P2 ;  /* 0x000000ff0300720c */ /* 0x000fda0001704270 */
[----:B0-----:R-:W-:Y:S05]  /*2d60*/  @!P0 BRA `(.L_x_51) ;  /* 0x0000000000048947 */ /* 0x001fea0003800000 */
[----:B------:R0:W5:Y:S02]  /*2d70*/  LDG.E.LTC128B R100, desc[UR36][R6.64+0x60] ;  /* 0x0000602406647981 */ /* 0x000164000c1e1920 */
.L_x_51:
[----:B------:R-:W-:Y:S05]  /*2d80*/  BSYNC B1 ;  /* 0x0000000000017941 */ /* 0x000fea0003800000 */
.L_x_50:
        /* <DEDUP_REMOVED lines=11> */
.L_x_53:
[----:B------:R-:W-:Y:S05]  /*2e40*/  BSYNC B1 ;  /* 0x0000000000017941 */ /* 0x000fea0003800000 */
.L_x_52:
        /* <DEDUP_REMOVED lines=9> */
.L_x_55:
[----:B------:R-:W-:Y:S05]  /*2ee0*/  BSYNC B1 ;  /* 0x0000000000017941 */ /* 0x000fea0003800000 */
.L_x_54:
        /* <DEDUP_REMOVED lines=9> */
.L_x_57:
[----:B------:R-:W-:Y:S05]  /*2f80*/  BSYNC B1 ;  /* 0x0000000000017941 */ /* 0x000fea0003800000 */
.L_x_56:
        /* <DEDUP_REMOVED lines=11> */
.L_x_59:
[----:B------:R-:W-:Y:S05]  /*3040*/  BSYNC B1 ;  /* 0x0000000000017941 */ /* 0x000fea0003800000 */
.L_x_58:
        /* <DEDUP_REMOVED lines=11> */
.L_x_61:
[----:B------:R-:W-:Y:S05]  /*3100*/  BSYNC B1 ;  /* 0x0000000000017941 */ /* 0x000fea0003800000 */
.L_x_60:
        /* <DEDUP_REMOVED lines=9> */
.L_x_63:
[----:B------:R-:W-:Y:S05]  /*31a0*/  BSYNC B1 ;  /* 0x0000000000017941 */ /* 0x000fea0003800000 */
.L_x_62:
        /* <DEDUP_REMOVED lines=9> */
.L_x_65:
[----:B------:R-:W-:Y:S05]  /*3240*/  BSYNC B1 ;  /* 0x0000000000017941 */ /* 0x000fea0003800000 */
.L_x_64:
        /* <DEDUP_REMOVED lines=11> */
.L_x_67:
[----:B------:R-:W-:Y:S05]  /*3300*/  BSYNC B1 ;  /* 0x0000000000017941 */ /* 0x000fea0003800000 */
.L_x_66:
[----:B-----5:R-:W-:Y:S01]  /*3310*/  LOP3.LUT R62, R100, 0xffffe000, RZ, 0xc0, !PT ;  /* 0xffffe000643e7812 */ /* 0x020fe200078ec0ff */
[----:B------:R-:W-:Y:S01]  /*3320*/  BSSY B1, `(.L_x_68) ;  /* 0x000000a000017945 */ /* 0x000fe20003800000 */
[----:B------:R-:W-:-:S03]  /*3330*/  ISETP.GT.AND P5, PT, R4, 0x29, PT ;  /* 0x000000290400780c */ /* 0x000fc60003fa4270 */
[----:B------:R-:W-:-:S04]  /*3340*/  FMUL R23, R62, R89 ;  /* 0x000000593e177220 */ /* 0x000fc80000400000 */
[----:B------:R-:W-:-:S05]  /*3350*/  FFMA R23, R76, R88, R23 ;  /* 0x000000584c177223 */ /* 0x000fca0000000017 */
[----:B------:R-:W-:-:S05]  /*3360*/  F2FP.TF32.F32.PACK_B R23, R23 ;  /* 0x00000017ff17723e */ /* 0x000fca00024050ff */
[----:B------:R1:W-:Y:S01]  /*3370*/  @P0 STG.E desc[UR36][R12.64+0xa0], R23 ;  /* 0x0000a0170c000986 */ /* 0x0003e2000c101924 */
[----:B------:R-:W-:Y:S02]  /*3380*/  ISETP.GT.AND P0, PT, R3, RZ, P5 ;  /* 0x000000ff0300720c */ /* 0x000fe40002f04270 */
[----:B-1----:R-:W-:-:S11]  /*3390*/  P2R R23, PR, RZ, 0x20 ;  /* 0x00000020ff177803 */ /* 0x002fd60000000000 */
[----:B------:R-:W-:Y:S05]  /*33a0*/  @!P0 BRA `(.L_x_69) ;  /* 0x0000000000048947 */ /* 0x000fea0003800000 */
[----:B------:R1:W5:Y:S02]  /*33b0*/  LDG.E.LTC128B R100, desc[UR36][R6.64+0xa4] ;  /* 0x0000a42406647981 */ /* 0x000364000c1e1920 */
.L_x_69:
[----:B------:R-:W-:Y:S05]  /*33c0*/  BSYNC B1 ;  /* 0x0000000000017941 */ /* 0x000fea0003800000 */
.L_x_68:
        /* <DEDUP_REMOVED lines=9> */
.L_x_71:
[----:B------:R-:W-:Y:S05]  /*3460*/  BSYNC B1 ;  /* 0x0000000000017941 */ /* 0x000fea0003800000 */
.L_x_70:
        /* <DEDUP_REMOVED lines=9> */
.L_x_73:
[----:B------:R-:W-:Y:S05]  /*3500*/  BSYNC B1 ;  /* 0x0000000000017941 */ /* 0x000fea0003800000 */
.L_x_72:
[----:B-----5:R-:W-:Y:S01]  /*3510*/  LOP3.LUT R62, R100, 0xffffe000, RZ, 0xc0, !PT ;  /* 0xffffe000643e7812 */ /* 0x020fe200078ec0ff */
[----:B------:R-:W-:Y:S01]  /*3520*/  BSSY B1, `(.L_x_74) ;  /* 0x0000009000017945 */ /* 0x000fe20003800000 */
[----:B------:R-:W-:-:S03]  /*3530*/  ISETP.GT.AND P3, PT, R4, 0x30, PT ;  /* 0x000000300400780c */ /* 0x000fc60003f64270 */
[----:B------:R-:W-:-:S04]  /*3540*/  FMUL R62, R62, R89 ;  /* 0x000000593e3e7220 */ /* 0x000fc80000400000 */
[----:B------:R-:W-:-:S05]  /*3550*/  FFMA R79, R79, R88, R62 ;  /* 0x000000584f4f7223 */ /* 0x000fca000000003e */
[----:B------:R-:W-:-:S05]  /*3560*/  F2FP.TF32.F32.PACK_B R79, R79 ;  /* 0x0000004fff4f723e */ /* 0x000fca00024050ff */
[----:B------:R0:W-:Y:S01]  /*3570*/  @P0 STG.E desc[UR36][R20.64+0xa4], R79 ;  /* 0x0000a44f14000986 */ /* 0x0001e2000c101924 */
[----:B------:R-:W-:-:S13]  /*3580*/  ISETP.GT.AND P0, PT, R3, RZ, P3 ;  /* 0x000000ff0300720c */ /* 0x000fda0001f04270 */
[----:B0-----:R-:W-:Y:S05]  /*3590*/  @!P0 BRA `(.L_x_75) ;  /* 0x0000000000048947 */ /* 0x001fea0003800000 */
[----:B------:R0:W5:Y:S02]  /*35a0*/  LDG.E.LTC128B R100, desc[UR36][R6.64+0xc0] ;  /* 0x0000c02406647981 */ /* 0x000164000c1e1920 */
.L_x_75:
[----:B------:R-:W-:Y:S05]  /*35b0*/  BSYNC B1 ;  /* 0x0000000000017941 */ /* 0x000fea0003800000 */
.L_x_74:
        /* <DEDUP_REMOVED lines=10> */
.L_x_77:
[----:B------:R-:W-:Y:S05]  /*3660*/  BSYNC B1 ;  /* 0x0000000000017941 */ /* 0x000fea0003800000 */
.L_x_76:
        /* <DEDUP_REMOVED lines=9> */
.L_x_79:
[----:B------:R-:W-:Y:S05]  /*3700*/  BSYNC B1 ;  /* 0x0000000000017941 */ /* 0x000fea0003800000 */
.L_x_78:
        /* <DEDUP_REMOVED lines=9> */
.L_x_81:
[----:B------:R-:W-:Y:S05]  /*37a0*/  BSYNC B1 ;  /* 0x0000000000017941 */ /* 0x000fea0003800000 */
.L_x_80:
        /* <DEDUP_REMOVED lines=10> */
.L_x_83:
[----:B------:R-:W-:Y:S05]  /*3850*/  BSYNC B1 ;  /* 0x0000000000017941 */ /* 0x000fea0003800000 */
.L_x_82:
[----:B-----5:R-:W-:Y:S01]  /*3860*/  LOP3.LUT R62, R100, 0xffffe000, RZ, 0xc0, !PT ;  /* 0xffffe000643e7812 */ /* 0x020fe200078ec0ff */
[----:B------:R-:W-:Y:S04]  /*3870*/  BSSY B1, `(.L_x_84) ;  /* 0x000000f000017945 */ /* 0x000fe80003800000 */
[----:B------:R-:W-:-:S04]  /*3880*/  FMUL R23, R62, R89 ;  /* 0x000000593e177220 */ /* 0x000fc80000400000 */
[----:B------:R-:W-:-:S05]  /*3890*/  FFMA R23, R84, R88, R23 ;  /* 0x0000005854177223 */ /* 0x000fca0000000017 */
[----:B------:R-:W-:-:S05]  /*38a0*/  F2FP.TF32.F32.PACK_B R23, R23 ;  /* 0x00000017ff17723e */ /* 0x000fca00024050ff */
[----:B------:R0:W-:Y:S01]  /*38b0*/  @P0 STG.E desc[UR36][R12.64+0xe0], R23 ;  /* 0x0000e0170c000986 */ /* 0x0001e2000c101924 */
[----:B------:R-:W-:-:S05]  /*38c0*/  IADD3 R64, P0, R5, R20, RZ ;  /* 0x0000001405407210 */ /* 0x000fca0007f1e0ff */
[----:B------:R-:W-:Y:S01]  /*38d0*/  IMAD.X R65, R93, 0x1, R21, P0 ;  /* 0x000000015d417824 */ /* 0x000fe200000e0615 */
[----:B------:R-:W-:-:S05]  /*38e0*/  IADD3 R66, P0, R5, R20, RZ ;  /* 0x0000001405427210 */ /* 0x000fca0007f1e0ff */
[----:B------:R-:W-:Y:S01]  /*38f0*/  IMAD.X R67, R93, 0x1, R21, P0 ;  /* 0x000000015d437824 */ /* 0x000fe200000e0615 */
[----:B------:R-:W-:-:S05]  /*3900*/  IADD3 R62, P0, R5, R12, RZ ;  /* 0x0000000c053e7210 */ /* 0x000fca0007f1e0ff */
[----:B------:R-:W-:Y:S01]  /*3910*/  IMAD.X R63, R93, 0x1, R13, P0 ;  /* 0x000000015d3f7824 */ /* 0x000fe200000e060d */
[----:B------:R-:W-:-:S04]  /*3920*/  ISETP.GT.AND P0, PT, R4, 0x39, PT ;  /* 0x000000390400780c */ /* 0x000fc80003f04270 */
[----:B------:R-:W-:-:S13]  /*3930*/  ISETP.GT.AND P4, PT, R3, RZ, P0 ;  /* 0x000000ff0300720c */ /* 0x000fda0000784270 */
[----:B0-----:R-:W-:Y:S05]  /*3940*/  @!P4 BRA `(.L_x_85) ;  /* 0x000000000004c947 */ /* 0x001fea0003800000 */
[----:B------:R0:W5:Y:S02]  /*3950*/  LDG.E.LTC128B R100, desc[UR36][R6.64+0xe4] ;  /* 0x0000e42406647981 */ /* 0x000164000c1e1920 */
.L_x_85:
[----:B------:R-:W-:Y:S05]  /*3960*/  BSYNC B1 ;  /* 0x0000000000017941 */ /* 0x000fea0003800000 */
.L_x_84:
        /* <DEDUP_REMOVED lines=9> */
.L_x_87:
[----:B------:R-:W-:Y:S05]  /*3a00*/  BSYNC B1 ;  /* 0x0000000000017941 */ /* 0x000fea0003800000 */
.L_x_86:
        /* <DEDUP_REMOVED lines=9> */
.L_x_89:
[----:B------:R-:W-:Y:S05]  /*3aa0*/  BSYNC B1 ;  /* 0x0000000000017941 */ /* 0x000fea0003800000 */
.L_x_88:
[----:B-----5:R-:W-:-:S05]  /*3ab0*/  LOP3.LUT R4, R100, 0xffffe000, RZ, 0xc0, !PT ;  /* 0xffffe00064047812 */ /* 0x020fca00078ec0ff */
[----:B------:R-:W-:-:S04]  /*3ac0*/  FMUL R4, R4, R89 ;  /* 0x0000005904047220 */ /* 0x000fc80000400000 */
[----:B------:R-:W-:-:S05]  /*3ad0*/  FFMA R87, R87, R88, R4 ;  /* 0x0000005857577223 */ /* 0x000fca0000000004 */
[----:B------:R-:W-:-:S05]  /*3ae0*/  F2FP.TF32.F32.PACK_B R87, R87 ;  /* 0x00000057ff57723e */ /* 0x000fca00024050ff */
[----:B------:R0:W-:Y:S01]  /*3af0*/  @P4 STG.E desc[UR36][R20.64+0xe4], R87 ;  /* 0x0000e45714004986 */ /* 0x0001e2000c101924 */
[----:B------:R-:W-:-:S13]  /*3b00*/  ISETP.GT.AND P4, PT, R3, 0x80, P6 ;  /* 0x000000800300780c */ /* 0x000fda0003784270 */
[----:B------:R-:W2:Y:S01]  /*3b10*/  @P4 LDG.E.LTC128B R100, desc[UR36][R58.64] ;  /* 0x000000243a644981 */ /* 0x000ea2000c1e1920 */
[----:B------:R-:W-:Y:S01]  /*3b20*/  BSSY B1, `(.L_x_90) ;  /* 0x000000a000017945 */ /* 0x000fe20003800000 */
[----:B--2---:R-:W-:-:S05]  /*3b30*/  LOP3.LUT R4, R100, 0xffffe000, RZ, 0xc0, !PT ;  /* 0xffffe00064047812 */ /* 0x004fca00078ec0ff */
[----:B------:R-:W-:-:S04]  /*3b40*/  FMUL R5, R4, R89 ;  /* 0x0000005904057220 */ /* 0x000fc80000400000 */
[----:B------:R-:W-:-:S05]  /*3b50*/  FFMA R5, R24, R88, R5 ;  /* 0x0000005818057223 */ /* 0x000fca0000000005 */
[----:B------:R-:W-:-:S05]  /*3b60*/  F2FP.TF32.F32.PACK_B R5, R5 ;  /* 0x00000005ff05723e */ /* 0x000fca00024050ff */
[----:B------:R0:W-:Y:S01]  /*3b70*/  @P4 STG.E desc[UR36][R62.64], R5 ;  /* 0x000000053e004986 */ /* 0x0001e2000c101924 */
[----:B------:R-:W-:-:S04]  /*3b80*/  ISETP.NE.AND P4, PT, R105, RZ, PT ;  /* 0x000000ff6900720c */ /* 0x000fc80003f85270 */
[----:B------:R-:W-:-:S13]  /*3b90*/  ISETP.GT.AND P4, PT, R3, 0x80, P4 ;  /* 0x000000800300780c */ /* 0x000fda0002784270 */
[----:B0-----:R-:W-:Y:S05]  /*3ba0*/  @!P4 BRA `(.L_x_91) ;  /* 0x000000000004c947 */ /* 0x001fea0003800000 */
[----:B------:R0:W5:Y:S02]  /*3bb0*/  LDG.E.LTC128B R100, desc[UR36][R56.64+0x4] ;  /* 0x0000042438647981 */ /* 0x000164000c1e1920 */
.L_x_91:
[----:B------:R-:W-:Y:S05]  /*3bc0*/  BSYNC B1 ;  /* 0x0000000000017941 */ /* 0x000fea0003800000 */
.L_x_90:
[----:B-----5:R-:W-:Y:S01]  /*3bd0*/  LOP3.LUT R4, R100, 0xffffe000, RZ, 0xc0, !PT ;  /* 0xffffe00064047812 */ /* 0x020fe200078ec0ff */
[----:B------:R-:W-:Y:S01]  /*3be0*/  @P4 IMAD.MOV.U32 R5, RZ, RZ, R63 ;  /* 0x000000ffff054224 */ /* 0x000fe200078e003f */
[----:B------:R-:W-:Y:S01]  /*3bf0*/  ISETP.GT.AND P6, PT, R3, 0x88, P6 ;  /* 0x000000880300780c */ /* 0x000fe200037c4270 */
[----:B------:R-:W-:Y:S02]  /*3c00*/  BSSY B1, `(.L_x_92) ;  /* 0x0000008000017945 */ /* 0x000fe40003800000 */
[----:B------:R-:W-:-:S04]  /*3c10*/  FMUL R4, R4, R89 ;  /* 0x0000005904047220 */ /* 0x000fc80000400000 */
[----:B------:R-:W-:Y:S01]  /*3c20*/  FFMA R25, R25, R88, R4 ;  /* 0x0000005819197223 */ /* 0x000fe20000000004 */
[----:B------:R-:W-:-:S04]  /*3c30*/  @P4 IMAD.MOV.U32 R4, RZ, RZ, R62 ;  /* 0x000000ffff044224 */ /* 0x000fc800078e003e */
[----:B------:R-:W-:-:S05]  /*3c40*/  F2FP.TF32.F32.PACK_B R25, R25 ;  /* 0x00000019ff19723e */ /* 0x000fca00024050ff */
[----:B------:R2:W-:Y:S01]  /*3c50*/  @P4 STG.E desc[UR36][R4.64+0x4], R25 ;  /* 0x0000041904004986 */ /* 0x0005e2000c101924 */
[----:B------:R-:W-:Y:S05]  /*3c60*/  @!P6 BRA `(.L_x_93) ;  /* 0x000000000004e947 */ /* 0x000fea0003800000 */
[----:B------:R0:W5:Y:S02]  /*3c70*/  LDG.E.LTC128B R100, desc[UR36][R60.64] ;  /* 0x000000243c647981 */ /* 0x000164000c1e1920 */
.L_x_93:
[----:B------:R-:W-:Y:S05]  /*3c80*/  BSYNC B1 ;  /* 0x0000000000017941 */ /* 0x000fea0003800000 */
.L_x_92:
[----:B--2--5:R-:W-:Y:S01]  /*3c90*/  LOP3.LUT R4, R100, 0xffffe000, RZ, 0xc0, !PT ;  /* 0xffffe00064047812 */ /* 0x024fe200078ec0ff */
[----:B------:R-:W-:Y:S01]  /*3ca0*/  BSSY B1, `(.L_x_94) ;  /* 0x0000009000017945 */ /* 0x000fe20003800000 */
[----:B------:R-:W-:-:S03]  /*3cb0*/  ISETP.NE.AND P4, PT, R105, RZ, PT ;  /* 0x000000ff6900720c */ /* 0x000fc60003f85270 */
[----:B------:R-:W-:Y:S01]  /*3cc0*/  FMUL R5, R4, R89 ;  /* 0x0000005904057220 */ /* 0x000fe20000400000 */
[----:B------:R-:W-:-:S03]  /*3cd0*/  ISETP.GT.AND P4, PT, R3, 0x88, P4 ;  /* 0x000000880300780c */ /* 0x000fc60002784270 */
[----:B------:R-:W-:-:S05]  /*3ce0*/  FFMA R5, R26, R88, R5 ;  /* 0x000000581a057223 */ /* 0x000fca0000000005 */
[----:B------:R-:W-:-:S05]  /*3cf0*/  F2FP.TF32.F32.PACK_B R5, R5 ;  /* 0x00000005ff05723e */ /* 0x000fca00024050ff */
[----:B------:R2:W-:Y:S01]  /*3d00*/  @P6 STG.E desc[UR36][R64.64], R5 ;  /* 0x0000000540006986 */ /* 0x0005e2000c101924 */
[----:B------:R-:W-:Y:S05]  /*3d10*/  @!P4 BRA `(.L_x_95) ;  /* 0x000000000004c947 */ /* 0x000fea0003800000 */
[----:B------:R0:W5:Y:S02]  /*3d20*/  LDG.E.LTC128B R100, desc[UR36][R8.64+0x4] ;  /* 0x0000042408647981 */ /* 0x000164000c1e1920 */
.L_x_95:
[----:B------:R-:W-:Y:S05]  /*3d30*/  BSYNC B1 ;  /* 0x0000000000017941 */ /* 0x000fea0003800000 */
.L_x_94:
[----:B-----5:R-:W-:Y:S01]  /*3d40*/  LOP3.LUT R4, R100, 0xffffe000, RZ, 0xc0, !PT ;  /* 0xffffe00064047812 */ /* 0x020fe200078ec0ff */
[----:B------:R-:W-:Y:S01]  /*3d50*/  BSSY B1, `(.L_x_96) ;  /* 0x0000009000017945 */ /* 0x000fe20003800000 */
[----:B------:R-:W-:-:S03]  /*3d60*/  ISETP.NE.AND P6, PT, R106, RZ, PT ;  /* 0x000000ff6a00720c */ /* 0x000fc60003fc5270 */
[----:B------:R-:W-:-:S04]  /*3d70*/  FMUL R4, R4, R89 ;  /* 0x0000005904047220 */ /* 0x000fc80000400000 */
[----:B------:R-:W-:-:S05]  /*3d80*/  FFMA R27, R27, R88, R4 ;  /* 0x000000581b1b7223 */ /* 0x000fca0000000004 */
[----:B------:R-:W-:-:S05]  /*3d90*/  F2FP.TF32.F32.PACK_B R27, R27 ;  /* 0x0000001bff1b723e */ /* 0x000fca00024050ff */
[----:B------:R0:W-:Y:S01]  /*3da0*/  @P4 STG.E desc[UR36][R66.64+0x4], R27 ;  /* 0x0000041b42004986 */ /* 0x0001e2000c101924 */
[----:B------:R-:W-:-:S13]  /*3db0*/  ISETP.GT.AND P4, PT, R3, 0x80, P6 ;  /* 0x000000800300780c */ /* 0x000fda0003784270 */
[----:B0-----:R-:W-:Y:S05]  /*3dc0*/  @!P4 BRA `(.L_x_97) ;  /* 0x000000000004c947 */ /* 0x001fea0003800000 */
[----:B------:R0:W5:Y:S02]  /*3dd0*/  LDG.E.LTC128B R100, desc[UR36][R56.64+0x20] ;  /* 0x0000202438647981 */ /* 0x000164000c1e1920 */
.L_x_97:
[----:B------:R-:W-:Y:S05]  /*3de0*/  BSYNC B1 ;  /* 0x0000000000017941 */ /* 0x000fea0003800000 */
.L_x_96:
[----:B-----5:R-:W-:Y:S01]  /*3df0*/  LOP3.LUT R4, R100, 0xffffe000, RZ, 0xc0, !PT ;  /* 0xffffe00064047812 */ /* 0x020fe200078ec0ff */
[----:B------:R-:W-:Y:S01]  /*3e00*/  BSSY B1, `(.L_x_98) ;  /* 0x000000b000017945 */ /* 0x000fe20003800000 */
[----:B------:R-:W-:-:S03]  /*3e10*/  ISETP.NE.AND P6, PT, R107, RZ, PT ;  /* 0x000000ff6b00720c */ /* 0x000fc60003fc5270 */
[----:B--2---:R-:W-:Y:S01]  /*3e20*/  FMUL R5, R4, R89 ;  /* 0x0000005904057220 */ /* 0x004fe20000400000 */
[----:B------:R-:W-:-:S03]  /*3e30*/  @P4 IMAD.MOV.U32 R4, RZ, RZ, R62 ;  /* 0x000000ffff044224 */ /* 0x000fc600078e003e */
[----:B-1--4-:R-:W-:Y:S01]  /*3e40*/  FFMA R7, R28, R88, R5 ;  /* 0x000000581c077223 */ /* 0x012fe20000000005 */
[----:B------:R-:W-:-:S04]  /*3e50*/  @P4 IMAD.MOV.U32 R5, RZ, RZ, R63 ;  /* 0x000000ffff054224 */ /* 0x000fc800078e003f */
[----:B------:R-:W-:-:S05]  /*3e60*/  F2FP.TF32.F32.PACK_B R7, R7 ;  /* 0x00000007ff07723e */ /* 0x000fca00024050ff */
[----:B------:R1:W-:Y:S01]  /*3e70*/  @P4 STG.E desc[UR36][R4.64+0x20], R7 ;  /* 0x0000200704004986 */ /* 0x0003e2000c101924 */
[----:B------:R-:W-:-:S13]  /*3e80*/  ISETP.GT.AND P4, PT, R3, 0x80, P6 ;  /* 0x000000800300780c */ /* 0x000fda0003784270 */
[----:B-1----:R-:W-:Y:S05]  /*3e90*/  @!P4 BRA `(.L_x_99) ;  /* 0x000000000004c947 */ /* 0x002fea0003800000 */
[----:B------:R1:W5:Y:S02]  /*3ea0*/  LDG.E.LTC128B R100, desc[UR36][R56.64+0x24] ;  /* 0x0000242438647981 */ /* 0x000364000c1e1920 */
.L_x_99:
[----:B------:R-:W-:Y:S05]  /*3eb0*/  BSYNC B1 ;  /* 0x0000000000017941 */ /* 0x000fea0003800000 */
.L_x_98:
[----:B-----5:R-:W-:Y:S01]  /*3ec0*/  LOP3.LUT R4, R100, 0xffffe000, RZ, 0xc0, !PT ;  /* 0xffffe00064047812 */ /* 0x020fe200078ec0ff */
[----:B------:R-:W-:Y:S01]  /*3ed0*/  @P4 IMAD.MOV.U32 R5, RZ, RZ, R63 ;  /* 0x000000ffff054224 */ /* 0x000fe200078e003f */
[----:B------:R-:W-:Y:S03]  /*3ee0*/  BSSY B1, `(.L_x_100) ;  /* 0x000000a000017945 */ /* 0x000fe60003800000 */
[----:B------:R-:W-:-:S04]  /*3ef0*/  FMUL R4, R4, R89 ;  /* 0x0000005904047220 */ /* 0x000fc80000400000 */
[----:B------:R-:W-:Y:S01]  /*3f00*/  FFMA R29, R29, R88, R4 ;  /* 0x000000581d1d7223 */ /* 0x000fe20000000004 */
[----:B------:R-:W-:-:S04]  /*3f10*/  @P4 IMAD.MOV.U32 R4, RZ, RZ, R62 ;  /* 0x000000ffff044224 */ /* 0x000fc800078e003e */
[----:B------:R-:W-:-:S05]  /*3f20*/  F2FP.TF32.F32.PACK_B R29, R29 ;  /* 0x0000001dff1d723e */ /* 0x000fca00024050ff */
[----:B------:R2:W-:Y:S01]  /*3f30*/  @P4 STG.E desc[UR36][R4.64+0x24], R29 ;  /* 0x0000241d04004986 */ /* 0x0005e2000c101924 */
[----:B------:R-:W-:-:S04]  /*3f40*/  ISETP.NE.AND P4, PT, R106, RZ, PT ;  /* 0x000000ff6a00720c */ /* 0x000fc80003f85270 */
[----:B------:R-:W-:-:S13]  /*3f50*/  ISETP.GT.AND P4, PT, R3, 0x88, P4 ;  /* 0x000000880300780c */ /* 0x000fda0002784270 */
[----:B--2---:R-:W-:Y:S05]  /*3f60*/  @!P4 BRA `(.L_x_101) ;  /* 0x000000000004c947 */ /* 0x004fea0003800000 */
[----:B------:R2:W5:Y:S02]  /*3f70*/  LDG.E.LTC128B R100, desc[UR36][R8.64+0x20] ;  /* 0x0000202408647981 */ /* 0x000564000c1e1920 */
.L_x_101:
[----:B------:R-:W-:Y:S05]  /*3f80*/  BSYNC B1 ;  /* 0x0000000000017941 */ /* 0x000fea0003800000 */
.L_x_100:
[----:B-----5:R-:W-:Y:S01]  /*3f90*/  LOP3.LUT R4, R100, 0xffffe000, RZ, 0xc0, !PT ;  /* 0xffffe00064047812 */ /* 0x020fe200078ec0ff */
[----:B------:R-:W-:Y:S04]  /*3fa0*/  BSSY B1, `(.L_x_102) ;  /* 0x0000008000017945 */ /* 0x000fe80003800000 */
[----:B------:R-:W-:-:S04]  /*3fb0*/  FMUL R5, R4, R89 ;  /* 0x0000005904057220 */ /* 0x000fc80000400000 */
[----:B------:R-:W-:-:S05]  /*3fc0*/  FFMA R5, R30, R88, R5 ;  /* 0x000000581e057223 */ /* 0x000fca0000000005 */
[----:B------:R-:W-:-:S05]  /*3fd0*/  F2FP.TF32.F32.PACK_B R5, R5 ;  /* 0x00000005ff05723e */ /* 0x000fca00024050ff */
[----:B------:R4:W-:Y:S01]  /*3fe0*/  @P4 STG.E desc[UR36][R10.64+0x20], R5 ;  /* 0x000020050a004986 */ /* 0x0009e2000c101924 */
[----:B------:R-:W-:-:S13]  /*3ff0*/  ISETP.GT.AND P4, PT, R3, 0x88, P6 ;  /* 0x000000880300780c */ /* 0x000fda0003784270 */
[----:B----4-:R-:W-:Y:S05]  /*4000*/  @!P4 BRA `(.L_x_103) ;  /* 0x000000000004c947 */ /* 0x010fea0003800000 */
[----:B------:R4:W5:Y:S02]  /*4010*/  LDG.E.LTC128B R100, desc[UR36][R8.64+0x24] ;  /* 0x0000242408647981 */ /* 0x000964000c1e1920 */
.L_x_103:
[----:B------:R-:W-:Y:S05]  /*4020*/  BSYNC B1 ;  /* 0x0000000000017941 */ /* 0x000fea0003800000 */
.L_x_102:
[----:B-----5:R-:W-:Y:S01]  /*4030*/  LOP3.LUT R4, R100, 0xffffe000, RZ, 0xc0, !PT ;  /* 0xffffe00064047812 */ /* 0x020fe200078ec0ff */
[----:B------:R-:W-:Y:S01]  /*4040*/  @P4 IMAD.MOV.U32 R5, RZ, RZ, R11 ;  /* 0x000000ffff054224 */ /* 0x000fe200078e000b */
[----:B------:R-:W-:Y:S01]  /*4050*/  ISETP.NE.AND P6, PT, R101, RZ, PT ;  /* 0x000000ff6500720c */ /* 0x000fe20003fc5270 */
[----:B------:R-:W-:Y:S02]  /*4060*/  BSSY B1, `(.L_x_104) ;  /* 0x0000009000017945 */ /* 0x000fe40003800000 */
[----:B------:R-:W-:-:S04]  /*4070*/  FMUL R4, R4, R89 ;  /* 0x0000005904047220 */ /* 0x000fc80000400000 */
[----:B------:R-:W-:Y:S01]  /*4080*/  FFMA R31, R31, R88, R4 ;  /* 0x000000581f1f7223 */ /* 0x000fe20000000004 */
[----:B------:R-:W-:-:S04]  /*4090*/  @P4 IMAD.MOV.U32 R4, RZ, RZ, R10 ;  /* 0x000000ffff044224 */ /* 0x000fc800078e000a */
[----:B------:R-:W-:-:S05]  /*40a0*/  F2FP.TF32.F32.PACK_B R31, R31 ;  /* 0x0000001fff1f723e */ /* 0x000fca00024050ff */
[----:B------:R0:W-:Y:S01]  /*40b0*/  @P4 STG.E desc[UR36][R4.64+0x24], R31 ;  /* 0x0000241f04004986 */ /* 0x0001e2000c101924 */
[----:B------:R-:W-:-:S13]  /*40c0*/  ISETP.GT.AND P4, PT, R3, 0x80, P6 ;  /* 0x000000800300780c */ /* 0x000fda0003784270 */
[----:B0-----:R-:W-:Y:S05]  /*40d0*/  @!P4 BRA `(.L_x_105) ;  /* 0x000000000004c947 */ /* 0x001fea0003800000 */
[----:B------:R0:W5:Y:S02]  /*40e0*/  LDG.E.LTC128B R100, desc[UR36][R56.64+0x40] ;  /* 0x0000402438647981 */ /* 0x000164000c1e1920 */
.L_x_105:
[----:B------:R-:W-:Y:S05]  /*40f0*/  BSYNC B1 ;  /* 0x0000000000017941 */ /* 0x000fea0003800000 */
.L_x_104:
[----:B-----5:R-:W-:Y:S01]  /*4100*/  LOP3.LUT R4, R100, 0xffffe000, RZ, 0xc0, !PT ;  /* 0xffffe00064047812 */ /* 0x020fe200078ec0ff */
[----:B------:R-:W-:Y:S01]  /*4110*/  BSSY B1, `(.L_x_106) ;  /* 0x000000b000017945 */ /* 0x000fe20003800000 */
[----:B------:R-:W-:-:S03]  /*4120*/  ISETP.NE.AND P6, PT, R91, RZ, PT ;  /* 0x000000ff5b00720c */ /* 0x000fc60003fc5270 */
[----:B------:R-:W-:Y:S01]  /*4130*/  FMUL R5, R4, R89 ;  /* 0x0000005904057220 */ /* 0x000fe20000400000 */
[----:B------:R-:W-:-:S03]  /*4140*/  @P4 IMAD.MOV.U32 R4, RZ, RZ, R62 ;  /* 0x000000ffff044224 */ /* 0x000fc600078e003e */
[----:B------:R-:W-:Y:S01]  /*4150*/  FFMA R7, R32, R88, R5 ;  /* 0x0000005820077223 */ /* 0x000fe20000000005 */
[----:B------:R-:W-:-:S04]  /*4160*/  @P4 IMAD.MOV.U32 R5, RZ, RZ, R63 ;  /* 0x000000ffff054224 */ /* 0x000fc800078e003f */
[----:B------:R-:W-:-:S05]  /*4170*/  F2FP.TF32.F32.PACK_B R7, R7 ;  /* 0x00000007ff07723e */ /* 0x000fca00024050ff */
[----:B------:R0:W-:Y:S01]  /*4180*/  @P4 STG.E desc[UR36][R4.64+0x40], R7 ;  /* 0x0000400704004986 */ /* 0x0001e2000c101924 */
[----:B------:R-:W-:-:S13]  /*4190*/  ISETP.GT.AND P4, PT, R3, 0x80, P6 ;  /* 0x000000800300780c */ /* 0x000fda0003784270 */
[----:B0-----:R-:W-:Y:S05]  /*41a0*/  @!P4 BRA `(.L_x_107) ;  /* 0x000000000004c947 */ /* 0x001fea0003800000 */
[----:B------:R0:W5:Y:S02]  /*41b0*/  LDG.E.LTC128B R100, desc[UR36][R56.64+0x44] ;  /* 0x0000442438647981 */ /* 0x000164000c1e1920 */
.L_x_107:
[----:B------:R-:W-:Y:S05]  /*41c0*/  BSYNC B1 ;  /* 0x0000000000017941 */ /* 0x000fea0003800000 */
.L_x_106:
        /* <DEDUP_REMOVED lines=10> */
[----:B0-----:R-:W-:Y:S05]  /*4270*/  @!P4 BRA `(.L_x_109) ;  /* 0x000000000004c947 */ /* 0x001fea0003800000 */
[----:B------:R0:W5:Y:S02]  /*4280*/  LDG.E.LTC128B R100, desc[UR36][R8.64+0x40] ;  /* 0x0000402408647981 */ /* 0x000164000c1e1920 */
.L_x_109:
[----:B------:R-:W-:Y:S05]  /*4290*/  BSYNC B1 ;  /* 0x0000000000017941 */ /* 0x000fea0003800000 */
.L_x_108:
[----:B-----5:R-:W-:Y:S01]  /*42a0*/  LOP3.LUT R4, R100, 0xffffe000, RZ, 0xc0, !PT ;  /* 0xffffe00064047812 */ /* 0x020fe200078ec0ff */
[----:B------:R-:W-:Y:S04]  /*42b0*/  BSSY B1, `(.L_x_110) ;  /* 0x000000a000017945 */ /* 0x000fe80003800000 */
        /* <DEDUP_REMOVED lines=9> */
.L_x_111:
[----:B------:R-:W-:Y:S05]  /*4350*/  BSYNC B1 ;  /* 0x0000000000017941 */ /* 0x000fea0003800000 */
.L_x_110:
        /* <DEDUP_REMOVED lines=12> */
.L_x_113:
[----:B------:R-:W-:Y:S05]  /*4420*/  BSYNC B1 ;  /* 0x0000000000017941 */ /* 0x000fea0003800000 */
.L_x_112:
        /* <DEDUP_REMOVED lines=12> */
.L_x_115:
[----:B------:R-:W-:Y:S05]  /*44f0*/  BSYNC B1 ;  /* 0x0000000000017941 */ /* 0x000fea0003800000 */
.L_x_114:
        /* <DEDUP_REMOVED lines=12> */
.L_x_117:
[----:B------:R-:W-:Y:S05]  /*45c0*/  BSYNC B1 ;  /* 0x0000000000017941 */ /* 0x000fea0003800000 */
.L_x_116:
        /* <DEDUP_REMOVED lines=11> */
.L_x_119:
[----:B------:R-:W-:Y:S05]  /*4680*/  BSYNC B1 ;  /* 0x0000000000017941 */ /* 0x000fea0003800000 */
.L_x_118:
        /* <DEDUP_REMOVED lines=12> */
.L_x_121:
[----:B------:R-:W-:Y:S05]  /*4750*/  BSYNC B1 ;  /* 0x0000000000017941 */ /* 0x000fea0003800000 */
.L_x_120:
        /* <DEDUP_REMOVED lines=12> */
.L_x_123:
[----:B------:R-:W-:Y:S05]  /*4820*/  BSYNC B1 ;  /* 0x0000000000017941 */ /* 0x000fea0003800000 */
.L_x_122:
        /* <DEDUP_REMOVED lines=12> */
.L_x_125:
[----:B------:R-:W-:Y:S05]  /*48f0*/  BSYNC B1 ;  /* 0x0000000000017941 */ /* 0x000fea0003800000 */
.L_x_124:
        /* <DEDUP_REMOVED lines=11> */
.L_x_127:
[----:B------:R-:W-:Y:S05]  /*49b0*/  BSYNC B1 ;  /* 0x0000000000017941 */ /* 0x000fea0003800000 */
.L_x_126:
        /* <DEDUP_REMOVED lines=12> */
.L_x_129:
[----:B------:R-:W-:Y:S05]  /*4a80*/  BSYNC B1 ;  /* 0x0000000000017941 */ /* 0x000fea0003800000 */
.L_x_128:
        /* <DEDUP_REMOVED lines=11> */
.L_x_131:
[----:B------:R-:W-:Y:S05]  /*4b40*/  BSYNC B1 ;  /* 0x0000000000017941 */ /* 0x000fea0003800000 */
.L_x_130:
        /* <DEDUP_REMOVED lines=11> */
.L_x_133:
[----:B------:R-:W-:Y:S05]  /*4c00*/  BSYNC B1 ;  /* 0x0000000000017941 */ /* 0x000fea0003800000 */
.L_x_132:
[----:B-----5:R-:W-:Y:S01]  /*4c10*/  LOP3.LUT R4, R100, 0xffffe000, RZ, 0xc0, !PT ;  /* 0xffffe00064047812 */ /* 0x020fe200078ec0ff */
[----:B------:R-:W-:Y:S01]  /*4c20*/  BSSY B1, `(.L_x_134) ;  /* 0x000000a000017945 */ /* 0x000fe20003800000 */
[----:B------:R-:W-:-:S03]  /*4c30*/  ISETP.GT.AND P5, PT, R3, 0x88, P5 ;  /* 0x000000880300780c */ /* 0x000fc60002fa4270 */
[----:B------:R-:W-:Y:S01]  /*4c40*/  FMUL R5, R4, R89 ;  /* 0x0000005904057220 */ /* 0x000fe20000400000 */
[----:B------:R-:W-:-:S03]  /*4c50*/  @P4 IMAD.MOV.U32 R4, RZ, RZ, R10 ;  /* 0x000000ffff044224 */ /* 0x000fc600078e000a */
[----:B------:R-:W-:Y:S01]  /*4c60*/  FFMA R7, R46, R88, R5 ;  /* 0x000000582e077223 */ /* 0x000fe20000000005 */
[----:B------:R-:W-:-:S04]  /*4c70*/  @P4 IMAD.MOV.U32 R5, RZ, RZ, R11 ;  /* 0x000000ffff054224 */ /* 0x000fc800078e000b */
[----:B------:R-:W-:-:S05]  /*4c80*/  F2FP.TF32.F32.PACK_B R7, R7 ;  /* 0x00000007ff07723e */ /* 0x000fca00024050ff */
[----:B------:R0:W-:Y:S01]  /*4c90*/  @P4 STG.E desc[UR36][R4.64+0xa0], R7 ;  /* 0x0000a00704004986 */ /* 0x0001e2000c101924 */
[----:B------:R-:W-:Y:S05]  /*4ca0*/  @!P5 BRA `(.L_x_135) ;  /* 0x000000000004d947 */ /* 0x000fea0003800000 */
[----:B------:R0:W5:Y:S02]  /*4cb0*/  LDG.E.LTC128B R100, desc[UR36][R8.64+0xa4] ;  /* 0x0000a42408647981 */ /* 0x000164000c1e1920 */
.L_x_135:
[----:B------:R-:W-:Y:S05]  /*4cc0*/  BSYNC B1 ;  /* 0x0000000000017941 */ /* 0x000fea0003800000 */
.L_x_134:
[----:B0----5:R-:W-:Y:S01]  /*4cd0*/  LOP3.LUT R4, R100, 0xffffe000, RZ, 0xc0, !PT ;  /* 0xffffe00064047812 */ /* 0x021fe200078ec0ff */
        /* <DEDUP_REMOVED lines=10> */
.L_x_137:
[----:B------:R-:W-:Y:S05]  /*4d80*/  BSYNC B1 ;  /* 0x0000000000017941 */ /* 0x000fea0003800000 */
.L_x_136:
[----:B0----5:R-:W-:Y:S01]  /*4d90*/  LOP3.LUT R4, R100, 0xffffe000, RZ, 0xc0, !PT ;  /* 0xffffe00064047812 */ /* 0x021fe200078ec0ff */
        /* <DEDUP_REMOVED lines=10> */
.L_x_139:
[----:B------:R-:W-:Y:S05]  /*4e40*/  BSYNC B1 ;  /* 0x0000000000017941 */ /* 0x000fea0003800000 */
.L_x_138:
        /* <DEDUP_REMOVED lines=11> */
.L_x_141:
[----:B------:R-:W-:Y:S05]  /*4f00*/  BSYNC B1 ;  /* 0x0000000000017941 */ /* 0x000fea0003800000 */
.L_x_140:
        /* <DEDUP_REMOVED lines=11> */
.L_x_143:
[----:B------:R-:W-:Y:S05]  /*4fc0*/  BSYNC B1 ;  /* 0x0000000000017941 */ /* 0x000fea0003800000 */
.L_x_142:
        /* <DEDUP_REMOVED lines=11> */
.L_x_145:
[----:B------:R-:W-:Y:S05]  /*5080*/  BSYNC B1 ;  /* 0x0000000000017941 */ /* 0x000fea0003800000 */
.L_x_144:
        /* <DEDUP_REMOVED lines=11> */
.L_x_147:
[----:B------:R-:W-:Y:S05]  /*5140*/  BSYNC B1 ;  /* 0x0000000000017941 */ /* 0x000fea0003800000 */
.L_x_146:
[----:B0----5:R-:W-:Y:S01]  /*5150*/  LOP3.LUT R4, R100, 0xffffe000, RZ, 0xc0, !PT ;  /* 0xffffe00064047812 */ /* 0x021fe200078ec0ff */
        /* <DEDUP_REMOVED lines=8> */
.L_x_149:
[----:B------:R-:W-:Y:S05]  /*51e0*/  BSYNC B1 ;  /* 0x0000000000017941 */ /* 0x000fea0003800000 */
.L_x_148:
        /* <DEDUP_REMOVED lines=11> */
.L_x_151:
[----:B------:R-:W-:Y:S05]  /*52a0*/  BSYNC B1 ;  /* 0x0000000000017941 */ /* 0x000fea0003800000 */
.L_x_150:
[----:B------:R-:W-:Y:S05]  /*52b0*/  @!P0 BRA `(.L_x_152) ;  /* 0x00000014008c8947 */ /* 0x000fea0003800000 */
[----:B-----5:R-:W-:-:S05]  /*52c0*/  LOP3.LUT R100, R100, 0xffffe000, RZ, 0xc0, !PT ;  /* 0xffffe00064647812 */ /* 0x020fca00078ec0ff */
[----:B------:R-:W-:-:S04]  /*52d0*/  FMUL R100, R100, R89 ;  /* 0x0000005964647220 */ /* 0x000fc80000400000 */
[----:B------:R-:W-:-:S05]  /*52e0*/  FFMA R55, R55, R88, R100 ;  /* 0x0000005837377223 */ /* 0x000fca0000000064 */
[----:B------:R-:W-:-:S05]  /*52f0*/  F2FP.TF32.F32.PACK_B R55, R55 ;  /* 0x00000037ff37723e */ /* 0x000fca00024050ff */
[----:B------:R0:W-:Y:S01]  /*5300*/  STG.E desc[UR36][R10.64+0xe4], R55 ;  /* 0x0000e4370a007986 */ /* 0x0001e2000c101924 */
[----:B------:R-:W-:Y:S05]  /*5310*/  BRA `(.L_x_152) ;  /* 0x0000001400747947 */ /* 0x000fea0003800000 */
.L_x_29:
[----:B------:R-:W-:Y:S01]  /*5320*/  ULDC.64 UR4, c[0x0][0x5c0] ;  /* 0x0001700000047ab9 */ /* 0x000fe20000000a00 */
[-C--:B------:R-:W-:Y:S01]  /*5330*/  FMUL R5, R56, R88.reuse ;  /* 0x0000005838057220 */ /* 0x080fe20000400000 */
[----:B------:R-:W-:Y:S01]  /*5340*/  LEA R8, P1, R102, UR4, 0x2 ;  /* 0x0000000466087c11 */ /* 0x000fe2000f8210ff */
[-C--:B------:R-:W-:Y:S01]  /*5350*/  FMUL R57, R57, R88.reuse ;  /* 0x0000005839397220 */ /* 0x080fe20000400000 */
[----:B------:R-:W-:Y:S01]  /*5360*/  ISETP.GT.AND P4, PT, R4, 0x1, PT ;  /* 0x000000010400780c */ /* 0x000fe20003f84270 */
[----:B------:R-:W-:Y:S01]  /*5370*/  IMAD.SHL.U32 R15, R10, 0x20, RZ ;  /* 0x000000200a0f7824 */ /* 0x000fe200078e00ff */
[----:B------:R-:W-:Y:S01]  /*5380*/  LEA.HI.X R9, R102, UR5, R13, 0x2, P1 ;  /* 0x0000000566097c11 */ /* 0x000fe200088f140d */
[----:B------:R-:W-:Y:S01]  /*5390*/  IMAD.SHL.U32 R91, R10, 0x200, RZ ;  /* 0x000002000a5b7824 */ /* 0x000fe200078e00ff */
[----:B------:R-:W-:Y:S01]  /*53a0*/  F2FP.TF32.F32.PACK_B R5, R5 ;  /* 0x00000005ff05723e */ /* 0x000fe200024050ff */
[-C--:B------:R-:W-:Y:S01]  /*53b0*/  FMUL R59, R59, R88.reuse ;  /* 0x000000583b3b7220 */ /* 0x080fe20000400000 */
[C---:B------:R-:W-:Y:S01]  /*53c0*/  ISETP.GT.AND P1, PT, R3.reuse, RZ, P4 ;  /* 0x000000ff0300720c */ /* 0x040fe20002724270 */
[-C--:B------:R-:W-:Y:S01]  /*53d0*/  FMUL R13, R58, R88.reuse ;  /* 0x000000583a0d7220 */ /* 0x080fe20000400000 */
[C-C-:B------:R-:W-:Y:S01]  /*53e0*/  SHF.L.U64.HI R7, R10.reuse, 0x5, R11.reuse ;  /* 0x000000050a077819 */ /* 0x140fe2000001020b */
[----:B------:R0:W-:Y:S01]  /*53f0*/  @P0 STG.E desc[UR36][R8.64], R5 ;  /* 0x0000000508000986 */ /* 0x0001e2000c101924 */
[----:B------:R-:W-:Y:S01]  /*5400*/  ISETP.GT.AND P0, PT, R3, 0x8, P4 ;  /* 0x000000080300780c */ /* 0x000fe20002704270 */
[-C--:B------:R-:W-:Y:S01]  /*5410*/  FMUL R61, R61, R88.reuse ;  /* 0x000000583d3d7220 */ /* 0x080fe20000400000 */
[----:B------:R-:W-:Y:S01]  /*5420*/  SHF.L.U64.HI R23, R10, 0x9, R11 ;  /* 0x000000090a177819 */ /* 0x000fe2000001020b */
[----:B------:R-:W-:Y:S01]  /*5430*/  FMUL R63, R63, R88 ;  /* 0x000000583f3f7220 */ /* 0x000fe20000400000 */
[----:B------:R-:W-:Y:S01]  /*5440*/  IADD3 R10, P2, R15, R8, RZ ;  /* 0x000000080f0a7210 */ /* 0x000fe20007f5e0ff */
[-C--:B------:R-:W-:Y:S01]  /*5450*/  FMUL R65, R65, R88.reuse ;  /* 0x0000005841417220 */ /* 0x080fe20000400000 */
[----:B------:R-:W-:Y:S01]  /*5460*/  F2FP.TF32.F32.PACK_B R57, R57 ;  /* 0x00000039ff39723e */ /* 0x000fe200024050ff */
[----:B------:R-:W-:Y:S01]  /*5470*/  FMUL R67, R67, R88 ;  /* 0x0000005843437220 */ /* 0x000fe20000400000 */
[----:B------:R-:W-:Y:S01]  /*5480*/  F2FP.TF32.F32.PACK_B R59, R59 ;  /* 0x0000003bff3b723e */ /* 0x000fe200024050ff */
[----:B------:R-:W-:Y:S01]  /*5490*/  IMAD.X R11, R7, 0x1, R9, P2 ;  /* 0x00000001070b7824 */ /* 0x000fe200010e0609 */
[----:B------:R-:W-:Y:S01]  /*54a0*/  ISETP.GT.AND P5, PT, R4, 0x8, PT ;  /* 0x000000080400780c */ /* 0x000fe20003fa4270 */
[----:B------:R-:W-:Y:S01]  /*54b0*/  @P1 STG.E desc[UR36][R8.64+0x4], R57 ;  /* 0x0000043908001986 */ /* 0x000fe2000c101924 */
[----:B------:R-:W-:Y:S01]  /*54c0*/  IADD3 R6, P1, P2, R91, R8, R15 ;  /* 0x000000085b067210 */ /* 0x000fe20007a3e00f */
[-C--:B0-----:R-:W-:Y:S01]  /*54d0*/  FMUL R5, R60, R88.reuse ;  /* 0x000000583c057220 */ /* 0x081fe20000400000 */
[C---:B------:R-:W-:Y:S01]  /*54e0*/  ISETP.GT.AND P4, PT, R4.reuse, 0x9, PT ;  /* 0x000000090400780c */ /* 0x040fe20003f84270 */
[----:B------:R-:W-:Y:S01]  /*54f0*/  @P0 STG.E desc[UR36][R10.64+0x4], R59 ;  /* 0x0000043b0a000986 */ /* 0x000fe2000c101924 */
[----:B------:R-:W-:Y:S01]  /*5500*/  ISETP.GT.AND P3, PT, R3, 0x8, P6 ;  /* 0x000000080300780c */ /* 0x000fe20003764270 */
[-C--:B------:R-:W-:Y:S01]  /*5510*/  FMUL R69, R69, R88.reuse ;  /* 0x0000005845457220 */ /* 0x080fe20000400000 */
[----:B------:R-:W-:Y:S01]  /*5520*/  IADD3.X R7, R23, R9, R7, P1, P2 ;  /* 0x0000000917077210 */ /* 0x000fe20000fe4407 */
[-C--:B------:R-:W-:Y:S01]  /*5530*/  FMUL R71, R71, R88.reuse ;  /* 0x0000005847477220 */ /* 0x080fe20000400000 */
[----:B------:R-:W-:Y:S01]  /*5540*/  ISETP.GT.AND P1, PT, R3, RZ, P5 ;  /* 0x000000ff0300720c */ /* 0x000fe20002f24270 */
[-C--:B------:R-:W-:Y:S01]  /*5550*/  FMUL R73, R73, R88.reuse ;  /* 0x0000005849497220 */ /* 0x080fe20000400000 */
[----:B------:R-:W-:Y:S01]  /*5560*/  ISETP.GT.AND P0, PT, R3, RZ, P4 ;  /* 0x000000ff0300720c */ /* 0x000fe20002704270 */
[-C--:B------:R-:W-:Y:S01]  /*5570*/  FMUL R75, R75, R88.reuse ;  /* 0x000000584b4b7220 */ /* 0x080fe20000400000 */
[----:B------:R-:W-:Y:S01]  /*5580*/  F2FP.TF32.F32.PACK_B R13, R13 ;  /* 0x0000000dff0d723e */ /* 0x000fe200024050ff */
[-C--:B------:R-:W-:Y:S01]  /*5590*/  FMUL R77, R77, R88.reuse ;  /* 0x000000584d4d7220 */ /* 0x080fe20000400000 */
[----:B------:R-:W-:Y:S01]  /*55a0*/  F2FP.TF32.F32.PACK_B R5, R5 ;  /* 0x00000005ff05723e */ /* 0x000fe200024050ff */
[-C--:B------:R-:W-:Y:S01]  /*55b0*/  FMUL R79, R79, R88.reuse ;  /* 0x000000584f4f7220 */ /* 0x080fe20000400000 */
[----:B------:R-:W-:Y:S01]  /*55c0*/  F2FP.TF32.F32.PACK_B R61, R61 ;  /* 0x0000003dff3d723e */ /* 0x000fe200024050ff */
[----:B------:R0:W-:Y:S01]  /*55d0*/  @P3 STG.E desc[UR36][R10.64], R13 ;  /* 0x0000000d0a003986 */ /* 0x0001e2000c101924 */
[----:B------:R-:W-:Y:S01]  /*55e0*/  F2FP.TF32.F32.PACK_B R63, R63 ;  /* 0x0000003fff3f723e */ /* 0x000fe200024050ff */
[-C--:B------:R-:W-:Y:S01]  /*55f0*/  FMUL R81, R81, R88.reuse ;  /* 0x0000005851517220 */ /* 0x080fe20000400000 */
[C---:B------:R-:W-:Y:S01]  /*5600*/  ISETP.GT.AND P3, PT, R4.reuse, 0x10, PT ;  /* 0x000000100400780c */ /* 0x040fe20003f64270 */
[----:B------:R1:W-:Y:S01]  /*5610*/  @P1 STG.E desc[UR36][R8.64+0x20], R5 ;  /* 0x0000200508001986 */ /* 0x0003e2000c101924 */
[----:B------:R-:W-:Y:S01]  /*5620*/  ISETP.GT.AND P1, PT, R3, 0x8, P5 ;  /* 0x000000080300780c */ /* 0x000fe20002f24270 */
[-C--:B------:R-:W-:Y:S01]  /*5630*/  FMUL R83, R83, R88.reuse ;  /* 0x0000005853537220 */ /* 0x080fe20000400000 */
[----:B------:R-:W-:Y:S01]  /*5640*/  ISETP.GT.AND P2, PT, R4, 0x11, PT ;  /* 0x000000110400780c */ /* 0x000fe20003f44270 */
[----:B------:R-:W-:Y:S01]  /*5650*/  @P0 STG.E desc[UR36][R8.64+0x24], R61 ;  /* 0x0000243d08000986 */ /* 0x000fe2000c101924 */
[----:B------:R-:W-:Y:S01]  /*5660*/  ISETP.GT.AND P0, PT, R3, 0x8, P4 ;  /* 0x000000080300780c */ /* 0x000fe20002704270 */
[-C--:B------:R-:W-:Y:S01]  /*5670*/  FMUL R85, R85, R88.reuse ;  /* 0x0000005855557220 */ /* 0x080fe20000400000 */
[----:B------:R-:W-:Y:S01]  /*5680*/  F2FP.TF32.F32.PACK_B R65, R65 ;  /* 0x00000041ff41723e */ /* 0x000fe200024050ff */
[-C--:B0-----:R-:W-:Y:S01]  /*5690*/  FMUL R13, R62, R88.reuse ;  /* 0x000000583e0d7220 */ /* 0x081fe20000400000 */
[----:B------:R-:W-:Y:S01]  /*56a0*/  F2FP.TF32.F32.PACK_B R67, R67 ;  /* 0x00000043ff43723e */ /* 0x000fe200024050ff */
[-C--:B------:R-:W-:Y:S01]  /*56b0*/  FMUL R87, R87, R88.reuse ;  /* 0x0000005857577220 */ /* 0x080fe20000400000 */
[----:B------:R-:W-:Y:S01]  /*56c0*/  F2FP.TF32.F32.PACK_B R69, R69 ;  /* 0x00000045ff45723e */ /* 0x000fe200024050ff */
[-C--:B-1----:R-:W-:Y:S01]  /*56d0*/  FMUL R5, R64, R88.reuse ;  /* 0x0000005840057220 */ /* 0x082fe20000400000 */
[----:B------:R-:W-:Y:S01]  /*56e0*/  F2FP.TF32.F32.PACK_B R13, R13 ;  /* 0x0000000dff0d723e */ /* 0x000fe200024050ff */
[-C--:B------:R-:W-:Y:S01]  /*56f0*/  FMUL R25, R25, R88.reuse ;  /* 0x0000005819197220 */ /* 0x080fe20000400000 */
[----:B------:R-:W-:Y:S01]  /*5700*/  F2FP.TF32.F32.PACK_B R71, R71 ;  /* 0x00000047ff47723e */ /* 0x000fe200024050ff */
[-C--:B------:R-:W-:Y:S01]  /*5710*/  FMUL R27, R27, R88.reuse ;  /* 0x000000581b1b7220 */ /* 0x080fe20000400000 */
[----:B------:R-:W-:Y:S01]  /*5720*/  F2FP.TF32.F32.PACK_B R5, R5 ;  /* 0x00000005ff05723e */ /* 0x000fe200024050ff */
[----:B------:R-:W-:Y:S01]  /*5730*/  @P0 STG.E desc[UR36][R10.64+0x24], R63 ;  /* 0x0000243f0a000986 */ /* 0x000fe2000c101924 */
[----:B------:R-:W-:Y:S01]  /*5740*/  ISETP.GT.AND P0, PT, R3, RZ, P3 ;  /* 0x000000ff0300720c */ /* 0x000fe20001f04270 */
[-C--:B------:R-:W-:Y:S01]  /*5750*/  FMUL R29, R29, R88.reuse ;  /* 0x000000581d1d7220 */ /* 0x080fe20000400000 */
[----:B------:R-:W-:Y:S01]  /*5760*/  F2FP.TF32.F32.PACK_B R73, R73 ;  /* 0x00000049ff49723e */ /* 0x000fe200024050ff */
[----:B------:R0:W-:Y:S01]  /*5770*/  @P1 STG.E desc[UR36][R10.64+0x20], R13 ;  /* 0x0000200d0a001986 */ /* 0x0001e2000c101924 */
[C---:B------:R-:W-:Y:S01]  /*5780*/  ISETP.GT.AND P1, PT, R4.reuse, 0x19, PT ;  /* 0x000000190400780c */ /* 0x040fe20003f24270 */
[-C--:B------:R-:W-:Y:S01]  /*5790*/  FMUL R31, R31, R88.reuse ;  /* 0x000000581f1f7220 */ /* 0x080fe20000400000 */
[----:B------:R-:W-:Y:S01]  /*57a0*/  F2FP.TF32.F32.PACK_B R75, R75 ;  /* 0x0000004bff4b723e */ /* 0x000fe200024050ff */
[-C--:B------:R-:W-:Y:S01]  /*57b0*/  FMUL R33, R33, R88.reuse ;  /* 0x0000005821217220 */ /* 0x080fe20000400000 */
[C---:B------:R-:W-:Y:S01]  /*57c0*/  ISETP.GT.AND P5, PT, R4.reuse, 0x28, PT ;  /* 0x000000280400780c */ /* 0x040fe20003fa4270 */
[-C--:B------:R-:W-:Y:S01]  /*57d0*/  FMUL R35, R35, R88.reuse ;  /* 0x0000005823237220 */ /* 0x080fe20000400000 */
[----:B------:R-:W-:Y:S01]  /*57e0*/  ISETP.GT.AND P4, PT, R4, 0x29, PT ;  /* 0x000000290400780c */ /* 0x000fe20003f84270 */
[-C--:B------:R-:W-:Y:S01]  /*57f0*/  FMUL R37, R37, R88.reuse ;  /* 0x0000005825257220 */ /* 0x080fe20000400000 */
[----:B------:R-:W-:Y:S01]  /*5800*/  F2FP.TF32.F32.PACK_B R77, R77 ;  /* 0x0000004dff4d723e */ /* 0x000fe200024050ff */
[----:B------:R1:W-:Y:S01]  /*5810*/  @P0 STG.E desc[UR36][R8.64+0x40], R5 ;  /* 0x0000400508000986 */ /* 0x0003e2000c101924 */
[----:B------:R-:W-:Y:S01]  /*5820*/  ISETP.GT.AND P0, PT, R3, RZ, P2 ;  /* 0x000000ff0300720c */ /* 0x000fe20001704270 */
[-C--:B0-----:R-:W-:Y:S01]  /*5830*/  FMUL R13, R66, R88.reuse ;  /* 0x00000058420d7220 */ /* 0x081fe20000400000 */
[----:B------:R-:W-:Y:S01]  /*5840*/  F2FP.TF32.F32.PACK_B R79, R79 ;  /* 0x0000004fff4f723e */ /* 0x000fe200024050ff */
[-C--:B------:R-:W-:Y:S01]  /*5850*/  FMUL R39, R39, R88.reuse ;  /* 0x0000005827277220 */ /* 0x080fe20000400000 */
[----:B------:R-:W-:Y:S01]  /*5860*/  F2FP.TF32.F32.PACK_B R81, R81 ;  /* 0x00000051ff51723e */ /* 0x000fe200024050ff */
[-C--:B------:R-:W-:Y:S01]  /*5870*/  FMUL R41, R41, R88.reuse ;  /* 0x0000005829297220 */ /* 0x080fe20000400000 */
[----:B------:R-:W-:Y:S01]  /*5880*/  F2FP.TF32.F32.PACK_B R13, R13 ;  /* 0x0000000dff0d723e */ /* 0x000fe200024050ff */
[-C--:B------:R-:W-:Y:S01]  /*5890*/  FMUL R43, R43, R88.reuse ;  /* 0x000000582b2b7220 */ /* 0x080fe20000400000 */
[----:B------:R-:W-:Y:S01]  /*58a0*/  F2FP.TF32.F32.PACK_B R83, R83 ;  /* 0x00000053ff53723e */ /* 0x000fe200024050ff */
[-C--:B------:R-:W-:Y:S01]  /*58b0*/  FMUL R45, R45, R88.reuse ;  /* 0x000000582d2d7220 */ /* 0x080fe20000400000 */
[----:B------:R-:W-:Y:S01]  /*58c0*/  P2R R57, PR, RZ, 0x20 ;  /* 0x00000020ff397803 */ /* 0x000fe20000000000 */
[-C--:B-1----:R-:W-:Y:S01]  /*58d0*/  FMUL R5, R68, R88.reuse ;  /* 0x0000005844057220 */ /* 0x082fe20000400000 */
[----:B------:R-:W-:Y:S01]  /*58e0*/  P2R R56, PR, RZ, 0x10 ;  /* 0x00000010ff387803 */ /* 0x000fe20000000000 */
[----:B------:R-:W-:Y:S01]  /*58f0*/  @P0 STG.E desc[UR36][R8.64+0x44], R65 ;  /* 0x0000444108000986 */ /* 0x000fe2000c101924 */
[----:B------:R-:W-:Y:S01]  /*5900*/  ISETP.GT.AND P0, PT, R3, 0x8, P3 ;  /* 0x000000080300780c */ /* 0x000fe20001f04270 */
[-C--:B------:R-:W-:Y:S01]  /*5910*/  FMUL R47, R47, R88.reuse ;  /* 0x000000582f2f7220 */ /* 0x080fe20000400000 */
[----:B------:R-:W-:Y:S01]  /*5920*/  F2FP.TF32.F32.PACK_B R5, R5 ;  /* 0x00000005ff05723e */ /* 0x000fe200024050ff */
[-C--:B------:R-:W-:Y:S01]  /*5930*/  FMUL R49, R49, R88.reuse ;  /* 0x0000005831317220 */ /* 0x080fe20000400000 */
[----:B------:R-:W-:Y:S01]  /*5940*/  ISETP.GT.AND P3, PT, R4, 0x30, PT ;  /* 0x000000300400780c */ /* 0x000fe20003f64270 */
[-C--:B------:R-:W-:Y:S01]  /*5950*/  FMUL R51, R51, R88.reuse ;  /* 0x0000005833337220 */ /* 0x080fe20000400000 */
[----:B------:R-:W-:Y:S01]  /*5960*/  F2FP.TF32.F32.PACK_B R85, R85 ;  /* 0x00000055ff55723e */ /* 0x000fe200024050ff */
[-C--:B------:R-:W-:Y:S01]  /*5970*/  FMUL R53, R53, R88.reuse ;  /* 0x0000005835357220 */ /* 0x080fe20000400000 */
[----:B------:R-:W-:Y:S01]  /*5980*/  F2FP.TF32.F32.PACK_B R87, R87 ;  /* 0x00000057ff57723e */ /* 0x000fe200024050ff */
[----:B------:R-:W-:Y:S01]  /*5990*/  FMUL R55, R55, R88 ;  /* 0x0000005837377220 */ /* 0x000fe20000400000 */
[----:B------:R-:W-:-:S02]  /*59a0*/  F2FP.TF32.F32.PACK_B R25, R25 ;  /* 0x00000019ff19723e */ /* 0x000fc400024050ff */
[----:B------:R-:W-:Y:S01]  /*59b0*/  F2FP.TF32.F32.PACK_B R27, R27 ;  /* 0x0000001bff1b723e */ /* 0x000fe200024050ff */
[----:B------:R0:W-:Y:S01]  /*59c0*/  @P0 STG.E desc[UR36][R10.64+0x40], R13 ;  /* 0x0000400d0a000986 */ /* 0x0001e2000c101924 */
[----:B------:R-:W-:Y:S02]  /*59d0*/  ISETP.GT.AND P0, PT, R3, 0x8, P2 ;  /* 0x000000080300780c */ /* 0x000fe40001704270 */
[----:B------:R-:W-:Y:S02]  /*59e0*/  ISETP.GT.AND P2, PT, R4, 0x18, PT ;  /* 0x000000180400780c */ /* 0x000fe40003f44270 */
[----:B------:R-:W-:Y:S02]  /*59f0*/  F2FP.TF32.F32.PACK_B R29, R29 ;  /* 0x0000001dff1d723e */ /* 0x000fe400024050ff */
[----:B------:R-:W-:Y:S02]  /*5a00*/  F2FP.TF32.F32.PACK_B R31, R31 ;  /* 0x0000001fff1f723e */ /* 0x000fe400024050ff */
[----:B------:R-:W-:-:S02]  /*5a10*/  F2FP.TF32.F32.PACK_B R33, R33 ;  /* 0x00000021ff21723e */ /* 0x000fc400024050ff */
[----:B------:R-:W-:Y:S01]  /*5a20*/  F2FP.TF32.F32.PACK_B R35, R35 ;  /* 0x00000023ff23723e */ /* 0x000fe200024050ff */
[----:B0-----:R-:W-:Y:S01]  /*5a30*/  FMUL R13, R70, R88 ;  /* 0x00000058460d7220 */ /* 0x001fe20000400000 */
[----:B------:R-:W-:Y:S01]  /*5a40*/  F2FP.TF32.F32.PACK_B R37, R37 ;  /* 0x00000025ff25723e */ /* 0x000fe200024050ff */
[----:B------:R-:W-:Y:S01]  /*5a50*/  @P0 STG.E desc[UR36][R10.64+0x44], R67 ;  /* 0x000044430a000986 */ /* 0x000fe2000c101924 */
[----:B------:R-:W-:Y:S02]  /*5a60*/  ISETP.GT.AND P0, PT, R3, RZ, P2 ;  /* 0x000000ff0300720c */ /* 0x000fe40001704270 */
[----:B------:R-:W-:Y:S02]  /*5a70*/  F2FP.TF32.F32.PACK_B R13, R13 ;  /* 0x0000000dff0d723e */ /* 0x000fe400024050ff */
[----:B------:R-:W-:Y:S02]  /*5a80*/  F2FP.TF32.F32.PACK_B R39, R39 ;  /* 0x00000027ff27723e */ /* 0x000fe400024050ff */
[----:B------:R-:W-:-:S02]  /*5a90*/  F2FP.TF32.F32.PACK_B R41, R41 ;  /* 0x00000029ff29723e */ /* 0x000fc400024050ff */
[----:B------:R-:W-:Y:S02]  /*5aa0*/  F2FP.TF32.F32.PACK_B R43, R43 ;  /* 0x0000002bff2b723e */ /* 0x000fe400024050ff */
[----:B------:R-:W-:Y:S02]  /*5ab0*/  F2FP.TF32.F32.PACK_B R45, R45 ;  /* 0x0000002dff2d723e */ /* 0x000fe400024050ff */
[----:B------:R-:W-:Y:S01]  /*5ac0*/  F2FP.TF32.F32.PACK_B R47, R47 ;  /* 0x0000002fff2f723e */ /* 0x000fe200024050ff */
[----:B------:R0:W-:Y:S01]  /*5ad0*/  @P0 STG.E desc[UR36][R8.64+0x60], R5 ;  /* 0x0000600508000986 */ /* 0x0001e2000c101924 */
[----:B------:R-:W-:Y:S02]  /*5ae0*/  ISETP.GT.AND P0, PT, R3, RZ, P1 ;  /* 0x000000ff0300720c */ /* 0x000fe40000f04270 */
[----:B------:R-:W-:Y:S02]  /*5af0*/  F2FP.TF32.F32.PACK_B R49, R49 ;  /* 0x00000031ff31723e */ /* 0x000fe400024050ff */
[----:B------:R-:W-:-:S02]  /*5b00*/  F2FP.TF32.F32.PACK_B R51, R51 ;  /* 0x00000033ff33723e */ /* 0x000fc400024050ff */
[----:B------:R-:W-:Y:S02]  /*5b10*/  F2FP.TF32.F32.PACK_B R53, R53 ;  /* 0x00000035ff35723e */ /* 0x000fe400024050ff */
[----:B------:R-:W-:Y:S01]  /*5b20*/  F2FP.TF32.F32.PACK_B R55, R55 ;  /* 0x00000037ff37723e */ /* 0x000fe200024050ff */
[----:B0-----:R-:W-:-:S04]  /*5b30*/  FMUL R5, R72, R88 ;  /* 0x0000005848057220 */ /* 0x001fc80000400000 */
[----:B------:R-:W-:Y:S01]  /*5b40*/  @P0 STG.E desc[UR36][R8.64+0x64], R69 ;  /* 0x0000644508000986 */ /* 0x000fe2000c101924 */
[----:B------:R-:W-:Y:S02]  /*5b50*/  ISETP.GT.AND P0, PT, R3, 0x8, P2 ;  /* 0x000000080300780c */ /* 0x000fe40001704270 */
[----:B------:R-:W-:Y:S02]  /*5b60*/  ISETP.GT.AND P2, PT, R4, 0x20, PT ;  /* 0x000000200400780c */ /* 0x000fe40003f44270 */
[----:B------:R-:W-:-:S09]  /*5b70*/  F2FP.TF32.F32.PACK_B R5, R5 ;  /* 0x00000005ff05723e */ /* 0x000fd200024050ff */
[----:B------:R0:W-:Y:S01]  /*5b80*/  @P0 STG.E desc[UR36][R10.64+0x60], R13 ;  /* 0x0000600d0a000986 */ /* 0x0001e2000c101924 */
[----:B------:R-:W-:Y:S02]  /*5b90*/  ISETP.GT.AND P0, PT, R3, 0x8, P1 ;  /* 0x000000080300780c */ /* 0x000fe40000f04270 */
[----:B------:R-:W-:Y:S01]  /*5ba0*/  ISETP.GT.AND P1, PT, R4, 0x21, PT ;  /* 0x000000210400780c */ /* 0x000fe20003f24270 */
[----:B0-----:R-:W-:-:S10]  /*5bb0*/  FMUL R13, R74, R88 ;  /* 0x000000584a0d7220 */ /* 0x001fd40000400000 */
[----:B------:R-:W-:Y:S01]  /*5bc0*/  @P0 STG.E desc[UR36][R10.64+0x64], R71 ;  /* 0x000064470a000986 */ /* 0x000fe2000c101924 */
[----:B------:R-:W-:Y:S02]  /*5bd0*/  ISETP.GT.AND P0, PT, R3, RZ, P2 ;  /* 0x000000ff0300720c */ /* 0x000fe40001704270 */
[----:B------:R-:W-:-:S11]  /*5be0*/  F2FP.TF32.F32.PACK_B R13, R13 ;  /* 0x0000000dff0d723e */ /* 0x000fd600024050ff */
[----:B------:R0:W-:Y:S01]  /*5bf0*/  @P0 STG.E desc[UR36][R8.64+0x80], R5 ;  /* 0x0000800508000986 */ /* 0x0001e2000c101924 */
[----:B------:R-:W-:Y:S01]  /*5c00*/  ISETP.GT.AND P0, PT, R3, RZ, P1 ;  /* 0x000000ff0300720c */ /* 0x000fe20000f04270 */
[----:B0-----:R-:W-:-:S12]  /*5c10*/  FMUL R5, R76, R88 ;  /* 0x000000584c057220 */ /* 0x001fd80000400000 */
[----:B------:R-:W-:Y:S01]  /*5c20*/  @P0 STG.E desc[UR36][R8.64+0x84], R73 ;  /* 0x0000844908000986 */ /* 0x000fe2000c101924 */
[----:B------:R-:W-:Y:S02]  /*5c30*/  ISETP.GT.AND P0, PT, R3, 0x8, P2 ;  /* 0x000000080300780c */ /* 0x000fe40001704270 */
[----:B------:R-:W-:Y:S02]  /*5c40*/  F2FP.TF32.F32.PACK_B R5, R5 ;  /* 0x00000005ff05723e */ /* 0x000fe400024050ff */
[----:B------:R-:W-:-:S09]  /*5c50*/  ISETP.GT.AND P2, PT, R4, 0x38, PT ;  /* 0x000000380400780c */ /* 0x000fd20003f44270 */
[----:B------:R0:W-:Y:S01]  /*5c60*/  @P0 STG.E desc[UR36][R10.64+0x80], R13 ;  /* 0x0000800d0a000986 */ /* 0x0001e2000c101924 */
[----:B------:R-:W-:Y:S01]  /*5c70*/  ISETP.GT.AND P0, PT, R3, 0x8, P1 ;  /* 0x000000080300780c */ /* 0x000fe20000f04270 */
[----:B0-----:R-:W-:-:S12]  /*5c80*/  FMUL R13, R78, R88 ;  /* 0x000000584e0d7220 */ /* 0x001fd80000400000 */
        /* <DEDUP_REMOVED lines=8> */
[----:B------:R-:W-:-:S11]  /*5d10*/  F2FP.TF32.F32.PACK_B R5, R5 ;  /* 0x00000005ff05723e */ /* 0x000fd600024050ff */
[----:B------:R0:W-:Y:S01]  /*5d20*/  @P0 STG.E desc[UR36][R10.64+0xa0], R13 ;  /* 0x0000a00d0a000986 */ /* 0x0001e2000c101924 */
[C---:B------:R-:W-:Y:S02]  /*5d30*/  ISETP.GT.AND P0, PT, R3.reuse, 0x8, P4 ;  /* 0x000000080300780c */ /* 0x040fe40002704270 */
[----:B------:R-:W-:Y:S01]  /*5d40*/  ISETP.GT.AND P4, PT, R3, 0x8, P2 ;  /* 0x000000080300780c */ /* 0x000fe20001784270 */
[----:B0-----:R-:W-:-:S10]  /*5d50*/  FMUL R13, R82, R88 ;  /* 0x00000058520d7220 */ /* 0x001fd40000400000 */
[----:B------:R-:W-:Y:S01]  /*5d60*/  @P0 STG.E desc[UR36][R10.64+0xa4], R79 ;  /* 0x0000a44f0a000986 */ /* 0x000fe2000c101924 */
[----:B------:R-:W-:Y:S02]  /*5d70*/  ISETP.GT.AND P0, PT, R3, RZ, P3 ;  /* 0x000000ff0300720c */ /* 0x000fe40001f04270 */
[----:B------:R-:W-:-:S11]  /*5d80*/  F2FP.TF32.F32.PACK_B R13, R13 ;  /* 0x0000000dff0d723e */ /* 0x000fd600024050ff */
[----:B------:R0:W-:Y:S01]  /*5d90*/  @P0 STG.E desc[UR36][R8.64+0xc0], R5 ;  /* 0x0000c00508000986 */ /* 0x0001e2000c101924 */
[----:B------:R-:W-:-:S04]  /*5da0*/  ISETP.GT.AND P0, PT, R4, 0x31, PT ;  /* 0x000000310400780c */ /* 0x000fc80003f04270 */
[----:B------:R-:W-:Y:S01]  /*5db0*/  ISETP.GT.AND P1, PT, R3, RZ, P0 ;  /* 0x000000ff0300720c */ /* 0x000fe20000724270 */
[----:B0-----:R-:W-:-:S05]  /*5dc0*/  FMUL R5, R84, R88 ;  /* 0x0000005854057220 */ /* 0x001fca0000400000 */
[----:B------:R-:W-:-:S07]  /*5dd0*/  F2FP.TF32.F32.PACK_B R5, R5 ;  /* 0x00000005ff05723e */ /* 0x000fce00024050ff */
[----:B------:R-:W-:Y:S01]  /*5de0*/  @P1 STG.E desc[UR36][R8.64+0xc4], R81 ;  /* 0x0000c45108001986 */ /* 0x000fe2000c101924 */
[----:B------:R-:W-:-:S13]  /*5df0*/  ISETP.GT.AND P1, PT, R3, 0x8, P3 ;  /* 0x000000080300780c */ /* 0x000fda0001f24270 */
[----:B------:R0:W-:Y:S01]  /*5e00*/  @P1 STG.E desc[UR36][R10.64+0xc0], R13 ;  /* 0x0000c00d0a001986 */ /* 0x0001e2000c101924 */
[----:B------:R-:W-:-:S13]  /*5e10*/  ISETP.GT.AND P1, PT, R3, 0x8, P0 ;  /* 0x000000080300780c */ /* 0x000fda0000724270 */
[----:B------:R-:W-:Y:S01]  /*5e20*/  @P1 STG.E desc[UR36][R10.64+0xc4], R83 ;  /* 0x0000c4530a001986 */ /* 0x000fe2000c101924 */
[----:B------:R-:W-:-:S05]  /*5e30*/  IADD3 R14, P1, R91, R10, RZ ;  /* 0x0000000a5b0e7210 */ /* 0x000fca0007f3e0ff */
[----:B------:R-:W-:Y:S01]  /*5e40*/  IMAD.X R15, R23, 0x1, R11, P1 ;  /* 0x00000001170f7824 */ /* 0x000fe200008e060b */
[----:B------:R-:W-:-:S13]  /*5e50*/  ISETP.GT.AND P1, PT, R3, RZ, P2 ;  /* 0x000000ff0300720c */ /* 0x000fda0001724270 */
[----:B------:R1:W-:Y:S01]  /*5e60*/  @P1 STG.E desc[UR36][R8.64+0xe0], R5 ;  /* 0x0000e00508001986 */ /* 0x0003e2000c101924 */
[----:B------:R-:W-:-:S05]  /*5e70*/  IADD3 R20, P1, R91, R10, RZ ;  /* 0x0000000a5b147210 */ /* 0x000fca0007f3e0ff */
[----:B------:R-:W-:Y:S01]  /*5e80*/  IMAD.X R21, R23, 0x1, R11, P1 ;  /* 0x0000000117157824 */ /* 0x000fe200008e060b */
[----:B------:R-:W-:-:S05]  /*5e90*/  IADD3 R12, P1, R91, R8, RZ ;  /* 0x000000085b0c7210 */ /* 0x000fca0007f3e0ff */
[----:B0-----:R-:W-:Y:S01]  /*5ea0*/  IMAD.X R13, R23, 0x1, R9, P1 ;  /* 0x00000001170d7824 */ /* 0x001fe200008e0609 */
[----:B------:R-:W-:Y:S01]  /*5eb0*/  ISETP.GT.AND P1, PT, R4, 0x39, PT ;  /* 0x000000390400780c */ /* 0x000fe20003f24270 */
[-C--:B-1----:R-:W-:Y:S01]  /*5ec0*/  FMUL R5, R86, R88.reuse ;  /* 0x0000005856057220 */ /* 0x082fe20000400000 */
[----:B------:R-:W-:Y:S02]  /*5ed0*/  FMUL R23, R24, R88 ;  /* 0x0000005818177220 */ /* 0x000fe40000400000 */
[----:B------:R-:W-:Y:S02]  /*5ee0*/  ISETP.GT.AND P5, PT, R3, RZ, P1 ;  /* 0x000000ff0300720c */ /* 0x000fe40000fa4270 */
[----:B------:R-:W-:Y:S02]  /*5ef0*/  F2FP.TF32.F32.PACK_B R5, R5 ;  /* 0x00000005ff05723e */ /* 0x000fe400024050ff */
[----:B------:R-:W-:-:S09]  /*5f00*/  F2FP.TF32.F32.PACK_B R23, R23 ;  /* 0x00000017ff17723e */ /* 0x000fd200024050ff */
[----:B------:R-:W-:Y:S01]  /*5f10*/  @P5 STG.E desc[UR36][R8.64+0xe4], R85 ;  /* 0x0000e45508005986 */ /* 0x000fe2000c101924 */
[----:B------:R-:W-:-:S03]  /*5f20*/  ISETP.GT.AND P5, PT, R4, 0x1, PT ;  /* 0x000000010400780c */ /* 0x000fc60003fa4270 */
[----:B------:R0:W-:Y:S01]  /*5f30*/  @P4 STG.E desc[UR36][R10.64+0xe0], R5 ;  /* 0x0000e0050a004986 */ /* 0x0001e2000c101924 */
[C---:B------:R-:W-:Y:S02]  /*5f40*/  ISETP.GT.AND P4, PT, R3.reuse, 0x8, P1 ;  /* 0x000000080300780c */ /* 0x040fe40000f84270 */
[----:B------:R-:W-:Y:S01]  /*5f50*/  ISETP.GT.AND P5, PT, R3, 0x80, P5 ;  /* 0x000000800300780c */ /* 0x000fe20002fa4270 */
[----:B0-----:R-:W-:-:S10]  /*5f60*/  FMUL R5, R26, R88 ;  /* 0x000000581a057220 */ /* 0x001fd40000400000 */
[----:B------:R0:W-:Y:S01]  /*5f70*/  @P4 STG.E desc[UR36][R10.64+0xe4], R87 ;  /* 0x0000e4570a004986 */ /* 0x0001e2000c101924 */
[C---:B------:R-:W-:Y:S01]  /*5f80*/  ISETP.GT.AND P4, PT, R3.reuse, 0x80, P6 ;  /* 0x000000800300780c */ /* 0x040fe20003784270 */
[----:B------:R-:W-:Y:S01]  /*5f90*/  @P5 IMAD.MOV.U32 R8, RZ, RZ, R12 ;  /* 0x000000ffff085224 */ /* 0x000fe200078e000c */
[----:B------:R-:W-:Y:S01]  /*5fa0*/  ISETP.GT.AND P6, PT, R3, 0x88, P6 ;  /* 0x000000880300780c */ /* 0x000fe200037c4270 */
[----:B------:R-:W-:Y:S01]  /*5fb0*/  @P5 IMAD.MOV.U32 R9, RZ, RZ, R13 ;  /* 0x000000ffff095224 */ /* 0x000fe200078e000d */
[----:B------:R-:W-:Y:S01]  /*5fc0*/  F2FP.TF32.F32.PACK_B R5, R5 ;  /* 0x00000005ff05723e */ /* 0x000fe200024050ff */
[----:B0-----:R-:W-:-:S08]  /*5fd0*/  FMUL R11, R28, R88 ;  /* 0x000000581c0b7220 */ /* 0x001fd00000400000 */
[----:B------:R-:W-:Y:S01]  /*5fe0*/  @P4 STG.E desc[UR36][R12.64], R23 ;  /* 0x000000170c004986 */ /* 0x000fe2000c101924 */
[----:B------:R-:W-:Y:S02]  /*5ff0*/  ISETP.NE.AND P4, PT, R56, RZ, PT ;  /* 0x000000ff3800720c */ /* 0x000fe40003f85270 */
[----:B------:R-:W-:Y:S01]  /*6000*/  F2FP.TF32.F32.PACK_B R11, R11 ;  /* 0x0000000bff0b723e */ /* 0x000fe200024050ff */
[----:B------:R-:W-:Y:S01]  /*6010*/  @P5 STG.E desc[UR36][R8.64+0x4], R25 ;  /* 0x0000041908005986 */ /* 0x000fe2000c101924 */
[----:B------:R-:W-:-:S03]  /*6020*/  ISETP.NE.AND P5, PT, R57, RZ, PT ;  /* 0x000000ff3900720c */ /* 0x000fc60003fa5270 */
[----:B------:R0:W-:Y:S01]  /*6030*/  @P6 STG.E desc[UR36][R14.64], R5 ;  /* 0x000000050e006986 */ /* 0x0001e2000c101924 */
[----:B------:R-:W-:-:S04]  /*6040*/  ISETP.GT.AND P6, PT, R4, 0x1, PT ;  /* 0x000000010400780c */ /* 0x000fc80003fc4270 */
[----:B------:R-:W-:Y:S01]  /*6050*/  ISETP.GT.AND P6, PT, R3, 0x88, P6 ;  /* 0x000000880300780c */ /* 0x000fe200037c4270 */
[-C--:B0-----:R-:W-:Y:S01]  /*6060*/  FMUL R5, R30, R88.reuse ;  /* 0x000000581e057220 */ /* 0x081fe20000400000 */
[----:B------:R-:W-:-:S04]  /*6070*/  FMUL R15, R50, R88 ;  /* 0x00000058320f7220 */ /* 0x000fc80000400000 */
[----:B------:R-:W-:-:S07]  /*6080*/  F2FP.TF32.F32.PACK_B R5, R5 ;  /* 0x00000005ff05723e */ /* 0x000fce00024050ff */
[----:B------:R0:W-:Y:S01]  /*6090*/  @P6 STG.E desc[UR36][R20.64+0x4], R27 ;  /* 0x0000041b14006986 */ /* 0x0001e2000c101924 */
[----:B------:R-:W-:Y:S02]  /*60a0*/  ISETP.GT.AND P6, PT, R4, 0x8, PT ;  /* 0x000000080400780c */ /* 0x000fe40003fc4270 */
[----:B------:R-:W-:Y:S02]  /*60b0*/  F2FP.TF32.F32.PACK_B R15, R15 ;  /* 0x0000000fff0f723e */ /* 0x000fe400024050ff */
[----:B------:R-:W-:Y:S01]  /*60c0*/  ISETP.GT.AND P6, PT, R3, 0x80, P6 ;  /* 0x000000800300780c */ /* 0x000fe200037c4270 */
[----:B0-----:R-:W-:-:S05]  /*60d0*/  FMUL R21, R52, R88 ;  /* 0x0000005834157220 */ /* 0x001fca0000400000 */
[----:B------:R-:W-:-:S07]  /*60e0*/  F2FP.TF32.F32.PACK_B R21, R21 ;  /* 0x00000015ff15723e */ /* 0x000fce00024050ff */
[----:B------:R-:W-:Y:S02]  /*60f0*/  @P6 IMAD.MOV.U32 R8, RZ, RZ, R12 ;  /* 0x000000ffff086224 */ /* 0x000fe400078e000c */
[----:B------:R-:W-:-:S05]  /*6100*/  @P6 IMAD.MOV.U32 R9, RZ, RZ, R13 ;  /* 0x000000ffff096224 */ /* 0x000fca00078e000d */
[----:B------:R0:W-:Y:S01]  /*6110*/  @P6 STG.E desc[UR36][R8.64+0x20], R11 ;  /* 0x0000200b08006986 */ /* 0x0001e2000c101924 */
[----:B------:R-:W-:-:S04]  /*6120*/  ISETP.GT.AND P6, PT, R4, 0x9, PT ;  /* 0x000000090400780c */ /* 0x000fc80003fc4270 */
[----:B------:R-:W-:Y:S01]  /*6130*/  ISETP.GT.AND P6, PT, R3, 0x80, P6 ;  /* 0x000000800300780c */ /* 0x000fe200037c4270 */
[----:B0-----:R-:W-:-:S05]  /*6140*/  FMUL R11, R32, R88 ;  /* 0x00000058200b7220 */ /* 0x001fca0000400000 */
[----:B------:R-:W-:-:S07]  /*6150*/  F2FP.TF32.F32.PACK_B R11, R11 ;  /* 0x0000000bff0b723e */ /* 0x000fce00024050ff */
[----:B------:R-:W-:Y:S02]  /*6160*/  @P6 IMAD.MOV.U32 R8, RZ, RZ, R12 ;  /* 0x000000ffff086224 */ /* 0x000fe400078e000c */
[----:B------:R-:W-:-:S05]  /*6170*/  @P6 IMAD.MOV.U32 R9, RZ, RZ, R13 ;  /* 0x000000ffff096224 */ /* 0x000fca00078e000d */
[----:B------:R-:W-:Y:S01]  /*6180*/  @P6 STG.E desc[UR36][R8.64+0x24], R29 ;  /* 0x0000241d08006986 */ /* 0x000fe2000c101924 */
[----:B------:R-:W-:-:S04]  /*6190*/  ISETP.GT.AND P6, PT, R4, 0x8, PT ;  /* 0x000000080400780c */ /* 0x000fc80003fc4270 */
[----:B------:R-:W-:-:S13]  /*61a0*/  ISETP.GT.AND P6, PT, R3, 0x88, P6 ;  /* 0x000000880300780c */ /* 0x000fda00037c4270 */
[----:B------:R0:W-:Y:S01]  /*61b0*/  @P6 STG.E desc[UR36][R6.64+0x20], R5 ;  /* 0x0000200506006986 */ /* 0x0001e2000c101924 */
[----:B------:R-:W-:-:S04]  /*61c0*/  ISETP.GT.AND P6, PT, R4, 0x9, PT ;  /* 0x000000090400780c */ /* 0x000fc80003fc4270 */
[----:B------:R-:W-:Y:S01]  /*61d0*/  ISETP.GT.AND P6, PT, R3, 0x88, P6 ;  /* 0x000000880300780c */ /* 0x000fe200037c4270 */
[----:B0-----:R-:W-:-:S05]  /*61e0*/  FMUL R5, R34, R88 ;  /* 0x0000005822057220 */ /* 0x001fca0000400000 */
[----:B------:R-:W-:-:S07]  /*61f0*/  F2FP.TF32.F32.PACK_B R5, R5 ;  /* 0x00000005ff05723e */ /* 0x000fce00024050ff */
[----:B------:R-:W-:Y:S01]  /*6200*/  @P6 STG.E desc[UR36][R6.64+0x24], R31 ;  /* 0x0000241f06006986 */ /* 0x000fe2000c101924 */
[----:B------:R-:W-:-:S04]  /*6210*/  ISETP.GT.AND P6, PT, R4, 0x10, PT ;  /* 0x000000100400780c */ /* 0x000fc80003fc4270 */
[----:B------:R-:W-:-:S13]  /*6220*/  ISETP.GT.AND P6, PT, R3, 0x80, P6 ;  /* 0x000000800300780c */ /* 0x000fda00037c4270 */
        /* <DEDUP_REMOVED lines=54> */
[----:B------:R0:W-:Y:S01]  /*6590*/  @P6 STG.E desc[UR36][R6.64+0x80], R5 ;  /* 0x0000800506006986 */ /* 0x0001e2000c101924 */
[----:B------:R-:W-:-:S04]  /*65a0*/  ISETP.GT.AND P6, PT, R4, 0x21, PT ;  /* 0x000000210400780c */ /* 0x000fc80003fc4270 */
[----:B------:R-:W-:-:S13]  /*65b0*/  ISETP.GT.AND P6, PT, R3, 0x88, P6 ;  /* 0x000000880300780c */ /* 0x000fda00037c4270 */
[----:B------:R-:W-:Y:S02]  /*65c0*/  @P6 IMAD.MOV.U32 R4, RZ, RZ, R6 ;  /* 0x000000ffff046224 */ /* 0x000fe400078e0006 */
[----:B0-----:R-:W-:-:S05]  /*65d0*/  @P6 IMAD.MOV.U32 R5, RZ, RZ, R7 ;  /* 0x000000ffff056224 */ /* 0x001fca00078e0007 */
[----:B------:R0:W-:Y:S01]  /*65e0*/  @P6 STG.E desc[UR36][R4.64+0x84], R43 ;  /* 0x0000842b04006986 */ /* 0x0001e2000c101924 */
[C---:B------:R-:W-:Y:S02]  /*65f0*/  ISETP.GT.AND P6, PT, R3.reuse, 0x80, P5 ;  /* 0x000000800300780c */ /* 0x040fe40002fc4270 */
[----:B------:R-:W-:-:S11]  /*6600*/  ISETP.GT.AND P5, PT, R3, 0x88, P5 ;  /* 0x000000880300780c */ /* 0x000fd60002fa4270 */
[----:B0-----:R-:W-:Y:S02]  /*6610*/  @P6 IMAD.MOV.U32 R4, RZ, RZ, R12 ;  /* 0x000000ffff046224 */ /* 0x001fe400078e000c */
[----:B------:R-:W-:-:S05]  /*6620*/  @P6 IMAD.MOV.U32 R5, RZ, RZ, R13 ;  /* 0x000000ffff056224 */ /* 0x000fca00078e000d */
[----:B------:R0:W-:Y:S01]  /*6630*/  @P6 STG.E desc[UR36][R4.64+0xa0], R9 ;  /* 0x0000a00904006986 */ /* 0x0001e2000c101924 */
[C---:B------:R-:W-:Y:S02]  /*6640*/  ISETP.GT.AND P6, PT, R3.reuse, 0x80, P4 ;  /* 0x000000800300780c */ /* 0x040fe400027c4270 */
[----:B------:R-:W-:Y:S01]  /*6650*/  ISETP.GT.AND P4, PT, R3, 0x88, P4 ;  /* 0x000000880300780c */ /* 0x000fe20002784270 */
[----:B0-----:R-:W-:-:S10]  /*6660*/  FMUL R9, R48, R88 ;  /* 0x0000005830097220 */ /* 0x001fd40000400000 */
[----:B------:R-:W-:Y:S02]  /*6670*/  @P6 IMAD.MOV.U32 R4, RZ, RZ, R12 ;  /* 0x000000ffff046224 */ /* 0x000fe400078e000c */
[----:B------:R-:W-:Y:S01]  /*6680*/  @P6 IMAD.MOV.U32 R5, RZ, RZ, R13 ;  /* 0x000000ffff056224 */ /* 0x000fe200078e000d */
[----:B------:R-:W-:-:S04]  /*6690*/  F2FP.TF32.F32.PACK_B R9, R9 ;  /* 0x00000009ff09723e */ /* 0x000fc800024050ff */
[----:B------:R0:W-:Y:S02]  /*66a0*/  @P6 STG.E desc[UR36][R4.64+0xa4], R45 ;  /* 0x0000a42d04006986 */ /* 0x0001e4000c101924 */
[----:B0-----:R-:W-:Y:S02]  /*66b0*/  @P5 IMAD.MOV.U32 R4, RZ, RZ, R6 ;  /* 0x000000ffff045224 */ /* 0x001fe400078e0006 */
[----:B------:R-:W-:-:S05]  /*66c0*/  @P5 IMAD.MOV.U32 R5, RZ, RZ, R7 ;  /* 0x000000ffff055224 */ /* 0x000fca00078e0007 */
[----:B------:R0:W-:Y:S01]  /*66d0*/  @P5 STG.E desc[UR36][R4.64+0xa0], R11 ;  /* 0x0000a00b04005986 */ /* 0x0001e2000c101924 */
[C---:B------:R-:W-:Y:S02]  /*66e0*/  ISETP.GT.AND P5, PT, R3.reuse, 0x80, P3 ;  /* 0x000000800300780c */ /* 0x040fe40001fa4270 */
[----:B------:R-:W-:Y:S01]  /*66f0*/  ISETP.GT.AND P3, PT, R3, 0x88, P3 ;  /* 0x000000880300780c */ /* 0x000fe20001f64270 */
[----:B0-----:R-:W-:Y:S02]  /*6700*/  @P4 IMAD.MOV.U32 R4, RZ, RZ, R6 ;  /* 0x000000ffff044224 */ /* 0x001fe400078e0006 */
[----:B------:R-:W-:Y:S01]  /*6710*/  FMUL R11, R54, R88 ;  /* 0x00000058360b7220 */ /* 0x000fe20000400000 */
[----:B------:R-:W-:-:S04]  /*6720*/  @P4 IMAD.MOV.U32 R5, RZ, RZ, R7 ;  /* 0x000000ffff054224 */ /* 0x000fc800078e0007 */
[----:B------:R-:W-:Y:S01]  /*6730*/  F2FP.TF32.F32.PACK_B R11, R11 ;  /* 0x0000000bff0b723e */ /* 0x000fe200024050ff */
[----:B------:R0:W-:Y:S01]  /*6740*/  @P4 STG.E desc[UR36][R4.64+0xa4], R47 ;  /* 0x0000a42f04004986 */ /* 0x0001e2000c101924 */
[C---:B------:R-:W-:Y:S02]  /*6750*/  ISETP.GT.AND P4, PT, R3.reuse, 0x80, P0 ;  /* 0x000000800300780c */ /* 0x040fe40000784270 */
[----:B------:R-:W-:Y:S01]  /*6760*/  ISETP.GT.AND P0, PT, R3, 0x88, P0 ;  /* 0x000000880300780c */ /* 0x000fe20000704270 */
[----:B0-----:R-:W-:Y:S02]  /*6770*/  @P5 IMAD.MOV.U32 R4, RZ, RZ, R12 ;  /* 0x000000ffff045224 */ /* 0x001fe400078e000c */
[----:B------:R-:W-:-:S05]  /*6780*/  @P5 IMAD.MOV.U32 R5, RZ, RZ, R13 ;  /* 0x000000ffff055224 */ /* 0x000fca00078e000d */
        /* <DEDUP_REMOVED lines=10> */
[----:B------:R0:W-:Y:S02]  /*6830*/  @P3 STG.E desc[UR36][R4.64+0xc0], R15 ;  /* 0x0000c00f04003986 */ /* 0x0001e4000c101924 */
[----:B0-----:R-:W-:Y:S02]  /*6840*/  @P0 IMAD.MOV.U32 R4, RZ, RZ, R6 ;  /* 0x000000ffff040224 */ /* 0x001fe400078e0006 */
[----:B------:R-:W-:-:S05]  /*6850*/  @P0 IMAD.MOV.U32 R5, RZ, RZ, R7 ;  /* 0x000000ffff050224 */ /* 0x000fca00078e0007 */
[----:B------:R0:W-:Y:S02]  /*6860*/  @P0 STG.E desc[UR36][R4.64+0xc4], R51 ;  /* 0x0000c43304000986 */ /* 0x0001e4000c101924 */
[----:B0-----:R-:W-:Y:S02]  /*6870*/  @P5 IMAD.MOV.U32 R4, RZ, RZ, R12 ;  /* 0x000000ffff045224 */ /* 0x001fe400078e000c */
[----:B------:R-:W-:-:S05]  /*6880*/  @P5 IMAD.MOV.U32 R5, RZ, RZ, R13 ;  /* 0x000000ffff055224 */ /* 0x000fca00078e000d */
[----:B------:R0:W-:Y:S04]  /*6890*/  @P5 STG.E desc[UR36][R4.64+0xe0], R21 ;  /* 0x0000e01504005986 */ /* 0x0001e8000c101924 */
[----:B------:R1:W-:Y:S01]  /*68a0*/  @P4 STG.E desc[UR36][R12.64+0xe4], R53 ;  /* 0x0000e4350c004986 */ /* 0x0003e2000c101924 */
[----:B0-----:R-:W-:Y:S02]  /*68b0*/  @P2 IMAD.MOV.U32 R4, RZ, RZ, R6 ;  /* 0x000000ffff042224 */ /* 0x001fe400078e0006 */
[----:B------:R-:W-:-:S05]  /*68c0*/  @P2 IMAD.MOV.U32 R5, RZ, RZ, R7 ;  /* 0x000000ffff052224 */ /* 0x000fca00078e0007 */
[----:B------:R1:W-:Y:S04]  /*68d0*/  @P2 STG.E desc[UR36][R4.64+0xe0], R11 ;  /* 0x0000e00b04002986 */ /* 0x0003e8000c101924 */
[----:B------:R1:W-:Y:S02]  /*68e0*/  @P1 STG.E desc[UR36][R6.64+0xe4], R55 ;  /* 0x0000e43706001986 */ /* 0x0003e4000c101924 */
.L_x_152:
[----:B------:R-:W-:Y:S05]  /*68f0*/  BSYNC B0 ;  /* 0x0000000000007941 */ /* 0x000fea0003800000 */
.L_x_28:
[----:B------:R-:W-:Y:S01]  /*6900*/  ULDC UR4, c[0x0][0xc] ;  /* 0x0000030000047ab9 */ /* 0x000fe20000000800 */
[----:B------:R-:W-:Y:S01]  /*6910*/  ULDC UR5, c[0x0][0x10] ;  /* 0x0000040000057ab9 */ /* 0x000fe20000000800 */
[----:B------:R-:W2:Y:S01]  /*6920*/  LDC R3, c[0x0][0x14] ;  /* 0x00000500ff037b82 */ /* 0x000ea20000000800 */
[----:B------:R-:W-:Y:S01]  /*6930*/  UIMAD.WIDE.U32 UR4, UR4, UR5, URZ ;  /* 0x00000005040472a5 */ /* 0x000fe2000f8e003f */
[----:B------:R-:W-:Y:S02]  /*6940*/  IMAD.MOV.U32 R90, RZ, RZ, -0x1 ;  /* 0xffffffffff5a7424 */ /* 0x000fe400078e00ff */
[----:B------:R-:W-:-:S03]  /*6950*/  IMAD.MOV.U32 R23, RZ, RZ, -0x1 ;  /* 0xffffffffff177424 */ /* 0x000fc600078e00ff */
[----:B--2---:R-:W-:-:S04]  /*6960*/  IMAD.WIDE.U32 R16, R3, UR4, R16 ;  /* 0x0000000403107c25 */ /* 0x004fc8000f8e0010 */
[----:B------:R-:W-:Y:S01]  /*6970*/  IMAD R3, R3, UR5, RZ ;  /* 0x0000000503037c24 */ /* 0x000fe2000f8e02ff */
[----:B------:R-:W-:Y:S02]  /*6980*/  ULDC.64 UR4, c[0x0][0x650] ;  /* 0x0001940000047ab9 */ /* 0x000fe40000000a00 */
[----:B------:R-:W-:Y:S01]  /*6990*/  ISETP.GE.U32.AND P0, PT, R16, UR4, PT ;  /* 0x0000000410007c0c */ /* 0x000fe2000bf06070 */
[--C-:B------:R-:W-:Y:S01]  /*69a0*/  IMAD.IADD R17, R17, 0x1, R3.reuse ;  /* 0x0000000111117824 */ /* 0x100fe200078e0203 */
[----:B------:R-:W-:-:S04]  /*69b0*/  PRMT R3, RZ, 0x7610, R3 ;  /* 0x00007610ff037816 */ /* 0x000fc80000000003 */
[----:B------:R-:W-:-:S13]  /*69c0*/  ISETP.GE.U32.AND.EX P0, PT, R17, UR5, PT, P0 ;  /* 0x0000000511007c0c */ /* 0x000fda000bf06100 */
[----:B------:R-:W-:Y:S05]  /*69d0*/  @P0 BRA `(.L_x_153) ;  /* 0x0000000400640947 */ /* 0x000fea0003800000 */
[----:B-1----:R-:W1:Y:S01]  /*69e0*/  S2R R12, SR_CTAID.X ;  /* 0x00000000000c7919 */ /* 0x002e620000002500 */
[----:B0-----:R-:W0:Y:S01]  /*69f0*/  LDC.64 R10, c[0x0][0x628] ;  /* 0x00018a00ff0a7b82 */ /* 0x001e220000000a00 */
[----:B------:R-:W-:Y:S01]  /*6a00*/  ULDC UR4, c[0x0][0x150] ;  /* 0x0000540000047ab9 */ /* 0x000fe20000000800 */
[----:B----4-:R-:W-:Y:S01]  /*6a10*/  IMAD.MOV.U32 R8, RZ, RZ, R16 ;  /* 0x000000ffff087224 */ /* 0x010fe200078e0010 */
[----:B------:R-:W2:Y:S01]  /*6a20*/  S2R R24, SR_CTAID.Y ;  /* 0x0000000000187919 */ /* 0x000ea20000002600 */
[----:B------:R-:W-:-:S04]  /*6a30*/  IMAD.MOV.U32 R9, RZ, RZ, R17 ;  /* 0x000000ffff097224 */ /* 0x000fc800078e0011 */
[----:B------:R-:W4:Y:S08]  /*6a40*/  LDC R21, c[0x0][0x144] ;  /* 0x00005100ff157b82 */ /* 0x000f300000000800 */
[----:B------:R-:W2:Y:S08]  /*6a50*/  LDC R0, c[0x0][0x630] ;  /* 0x00018c00ff007b82 */ /* 0x000eb00000000800 */
[----:B---3--:R-:W3:Y:S01]  /*6a60*/  LDC.64 R14, c[0x0][0x620] ;  /* 0x00018800ff0e7b82 */ /* 0x008ee20000000a00 */
[----:B0-----:R-:W-:-:S04]  /*6a70*/  ISETP.NE.U32.AND P0, PT, R10, RZ, PT ;  /* 0x000000ff0a00720c */ /* 0x001fc80003f05070 */
[----:B------:R-:W-:Y:S02]  /*6a80*/  ISETP.NE.AND.EX P0, PT, R11, RZ, PT, P0 ;  /* 0x000000ff0b00720c */ /* 0x000fe40003f05300 */
[----:B-1----:R-:W-:-:S05]  /*6a90*/  I2FP.F32.U32 R3, R12 ;  /* 0x0000000c00037245 */ /* 0x002fca0000201000 */
[----:B------:R-:W-:-:S04]  /*6aa0*/  FMUL R3, R3, UR4 ;  /* 0x0000000403037c20 */ /* 0x000fc80008400000 */
[----:B------:R0:W1:Y:S02]  /*6ab0*/  F2I.U32.TRUNC.NTZ R20, R3 ;  /* 0x0000000300147305 */ /* 0x000064000020f000 */
[----:B--2-4-:R-:W-:Y:S05]  /*6ac0*/  @!P0 BRA `(.L_x_154) ;  /* 0x0000000000288947 */ /* 0x014fea0003800000 */
[----:B0-----:R-:W0:Y:S02]  /*6ad0*/  LDC R3, c[0x0][0x634] ;  /* 0x00018d00ff037b82 */ /* 0x001e240000000800 */
        /* <DEDUP_REMOVED lines=9> */
.L_x_154:
[----:B------:R-:W2:Y:S01]  /*6b70*/  LDC.64 R28, c[0x0][0x640] ;  /* 0x00019000ff1c7b82 */ /* 0x000ea20000000a00 */
[-CC-:B------:R-:W-:Y:S01]  /*6b80*/  SHF.R.U64 R23, R8, R0.reuse, R9.reuse ;  /* 0x0000000008177219 */ /* 0x180fe20000001209 */
[----:B-1----:R-:W-:Y:S01]  /*6b90*/  IMAD.MOV R20, RZ, RZ, -R20 ;  /* 0x000000ffff147224 */ /* 0x002fe200078e0a14 */
[----:B------:R-:W-:Y:S01]  /*6ba0*/  SHF.R.U32.HI R0, RZ, R0, R9 ;  /* 0x00000000ff007219 */ /* 0x000fe20000011609 */
[----:B------:R-:W-:Y:S01]  /*6bb0*/  ULDC UR4, c[0x0][0x154] ;  /* 0x0000550000047ab9 */ /* 0x000fe20000000800 */
[----:B0-----:R-:W-:Y:S01]  /*6bc0*/  IADD3 R3, P0, RZ, -R23, RZ ;  /* 0x80000017ff037210 */ /* 0x001fe20007f1e0ff */
[----:B------:R-:W-:Y:S02]  /*6bd0*/  IMAD R21, R21, R20, R12 ;  /* 0x0000001415157224 */ /* 0x000fe400078e020c */
[----:B------:R-:W0:Y:S01]  /*6be0*/  LDC R6, c[0x0][0x618] ;  /* 0x00018600ff067b82 */ /* 0x000e220000000800 */
[----:B------:R-:W-:Y:S02]  /*6bf0*/  IMAD.MOV.U32 R7, RZ, RZ, 0x1 ;  /* 0x00000001ff077424 */ /* 0x000fe400078e00ff */
[----:B------:R-:W-:-:S04]  /*6c00*/  IMAD.X R5, RZ, RZ, ~R0, P0 ;  /* 0x000000ffff057224 */ /* 0x000fc800000e0e00 */
[-C--:B---3--:R-:W-:Y:S01]  /*6c10*/  IMAD R0, R5, R14.reuse, RZ ;  /* 0x0000000e05007224 */ /* 0x088fe200078e02ff */
[----:B------:R-:W1:Y:S01]  /*6c20*/  LDC R8, c[0x0][0x608] ;  /* 0x00018200ff087b82 */ /* 0x000e620000000800 */
[----:B------:R-:W-:-:S04]  /*6c30*/  IMAD.WIDE.U32 R4, R3, R14, R16 ;  /* 0x0000000e03047225 */ /* 0x000fc800078e0010 */
[----:B------:R-:W-:Y:S01]  /*6c40*/  IMAD R3, R3, R15, R0 ;  /* 0x0000000f03037224 */ /* 0x000fe200078e0200 */
[----:B------:R-:W-:Y:S02]  /*6c50*/  I2FP.F32.U32 R0, R24 ;  /* 0x0000001800007245 */ /* 0x000fe40000201000 */
[----:B------:R-:W3:Y:S01]  /*6c60*/  LDC R26, c[0x0][0x658] ;  /* 0x00019600ff1a7b82 */ /* 0x000ee20000000800 */
[----:B------:R-:W-:Y:S01]  /*6c70*/  IMAD.IADD R3, R5, 0x1, R3 ;  /* 0x0000000105037824 */ /* 0x000fe200078e0203 */
[----:B--2---:R-:W-:Y:S01]  /*6c80*/  ISETP.NE.U32.AND P0, PT, R28, RZ, PT ;  /* 0x000000ff1c00720c */ /* 0x004fe20003f05070 */
[----:B------:R-:W-:Y:S01]  /*6c90*/  FMUL R0, R0, UR4 ;  /* 0x0000000400007c20 */ /* 0x000fe20008400000 */
[----:B------:R-:W-:Y:S02]  /*6ca0*/  IMAD.MOV.U32 R5, RZ, RZ, -0x1 ;  /* 0xffffffffff057424 */ /* 0x000fe400078e00ff */
[----:B------:R-:W-:Y:S01]  /*6cb0*/  ISETP.NE.AND.EX P0, PT, R29, RZ, PT, P0 ;  /* 0x000000ff1d00720c */ /* 0x000fe20003f05300 */
[----:B------:R2:W4:Y:S01]  /*6cc0*/  F2I.U32.TRUNC.NTZ R13, R0 ;  /* 0x00000000000d7305 */ /* 0x000522000020f000 */
[----:B------:R-:W2:Y:S01]  /*6cd0*/  LDC R15, c[0x0][0x148] ;  /* 0x00005200ff0f7b82 */ /* 0x000ea20000000800 */
[----:B0-----:R-:W-:-:S02]  /*6ce0*/  SHF.R.U64 R12, R4, R6, R3 ;  /* 0x00000006040c7219 */ /* 0x001fc40000001203 */
[----:B------:R-:W-:-:S05]  /*6cf0*/  SHF.R.U32.HI R3, RZ, R6, R3 ;  /* 0x00000006ff037219 */ /* 0x000fca0000011603 */
[----:B------:R-:W0:Y:S01]  /*6d00*/  LDC R20, c[0x0][0x600] ;  /* 0x00018000ff147b82 */ /* 0x000e220000000800 */
[-CC-:B-1----:R-:W-:Y:S02]  /*6d10*/  SHF.R.U64 R10, R12, R8.reuse, R3.reuse ;  /* 0x000000080c0a7219 */ /* 0x182fe40000001203 */
[----:B------:R-:W-:-:S05]  /*6d20*/  SHF.R.U32.HI R3, RZ, R8, R3 ;  /* 0x00000008ff037219 */ /* 0x000fca0000011603 */
[----:B------:R-:W1:Y:S01]  /*6d30*/  LDC R27, c[0x0][0x648] ;  /* 0x00019200ff1b7b82 */ /* 0x000e620000000800 */
[-C--:B---3--:R-:W-:Y:S02]  /*6d40*/  SHF.L.U32 R4, R5, R26.reuse, RZ ;  /* 0x0000001a05047219 */ /* 0x088fe400000006ff */
[-CC-:B------:R-:W-:Y:S02]  /*6d50*/  SHF.R.U64 R14, R10, R26.reuse, R3.reuse ;  /* 0x0000001a0a0e7219 */ /* 0x180fe40000001203 */
[----:B------:R-:W-:Y:S02]  /*6d60*/  SHF.R.U32.HI R5, RZ, R26, R3 ;  /* 0x0000001aff057219 */ /* 0x000fe40000011603 */
[----:B------:R-:W-:Y:S01]  /*6d70*/  LOP3.LUT R25, RZ, R4, RZ, 0x33, !PT ;  /* 0x00000004ff197212 */ /* 0x000fe200078e33ff */
[----:B------:R-:W3:Y:S01]  /*6d80*/  LDC R30, c[0x0][0x638] ;  /* 0x00018e00ff1e7b82 */ /* 0x000ee20000000800 */
[----:B------:R-:W-:Y:S01]  /*6d90*/  SHF.L.U32 R26, R7, R26, RZ ;  /* 0x0000001a071a7219 */ /* 0x000fe200000006ff */
[----:B------:R-:W-:-:S06]  /*6da0*/  IMAD.MOV.U32 R4, RZ, RZ, R14 ;  /* 0x000000ffff047224 */ /* 0x000fcc00078e000e */
[----:B------:R-:W0:Y:S01]  /*6db0*/  LDC R31, c[0x0][0x610] ;  /* 0x00018400ff1f7b82 */ /* 0x000e220000000800 */
[----:B----4-:R-:W-:Y:S05]  /*6dc0*/  @!P0 BRA `(.L_x_155) ;  /* 0x0000000000288947 */ /* 0x010fea0003800000 */
[----:B------:R-:W4:Y:S02]  /*6dd0*/  LDC R3, c[0x0][0x64c] ;  /* 0x00019300ff037b82 */ /* 0x000f240000000800 */
[----:B----4-:R-:W-:-:S05]  /*6de0*/  IADD3 R3, P0, R14, R3, RZ ;  /* 0x000000030e037210 */ /* 0x010fca0007f1e0ff */
        /* <DEDUP_REMOVED lines=8> */
.L_x_155:
[----:B------:R-:W-:Y:S01]  /*6e70*/  ISETP.NE.AND P0, PT, R2, 0x1, PT ;  /* 0x000000010200780c */ /* 0x000fe20003f05270 */
[----:B0-----:R-:W-:Y:S01]  /*6e80*/  VIADD R7, R20, 0xffffffff ;  /* 0xffffffff14077836 */ /* 0x001fe20000000000 */
[----:B-12---:R-:W-:Y:S01]  /*6e90*/  SHF.R.U64 R0, R4, R27, R5 ;  /* 0x0000001b04007219 */ /* 0x006fe20000001205 */
[----:B------:R-:W-:Y:S01]  /*6ea0*/  IMAD.MOV R13, RZ, RZ, -R13 ;  /* 0x000000ffff0d7224 */ /* 0x000fe200078e0a0d */
[----:B------:R-:W-:Y:S01]  /*6eb0*/  LOP3.LUT R5, R10, R25, RZ, 0xc0, !PT ;  /* 0x000000190a057212 */ /* 0x000fe200078ec0ff */
[----:B------:R-:W-:Y:S01]  /*6ec0*/  IMAD.MOV.U32 R4, RZ, RZ, 0x1 ;  /* 0x00000001ff047424 */ /* 0x000fe200078e00ff */
[----:B------:R-:W-:Y:S01]  /*6ed0*/  LOP3.LUT R12, R12, R7, RZ, 0xc0, !PT ;  /* 0x000000070c0c7212 */ /* 0x000fe200078ec0ff */
[----:B------:R-:W-:Y:S02]  /*6ee0*/  IMAD.MOV R3, RZ, RZ, -R0 ;  /* 0x000000ffff037224 */ /* 0x000fe400078e0a00 */
[----:B------:R-:W-:Y:S02]  /*6ef0*/  IMAD R0, R26, R0, R5 ;  /* 0x000000001a007224 */ /* 0x000fe400078e0205 */
[----:B---3--:R-:W-:-:S02]  /*6f00*/  IMAD R3, R3, R30, R14 ;  /* 0x0000001e03037224 */ /* 0x008fc400078e020e */
[----:B------:R-:W-:Y:S02]  /*6f10*/  @P0 IMAD R21, R15, R13, R24 ;  /* 0x0000000d0f150224 */ /* 0x000fe400078e0218 */
[----:B------:R-:W-:Y:S01]  /*6f20*/  IMAD R5, R3, R20, R12 ;  /* 0x0000001403057224 */ /* 0x000fe200078e020c */
[----:B------:R-:W-:Y:S01]  /*6f30*/  PRMT R3, R4, 0x7610, R3 ;  /* 0x0000761004037816 */ /* 0x000fe20000000003 */
[----:B------:R-:W-:-:S05]  /*6f40*/  IMAD R0, R0, R31, R21 ;  /* 0x0000001f00007224 */ /* 0x000fca00078e0215 */
[----:B------:R-:W-:Y:S02]  /*6f50*/  SEL R90, R5, R0, !P0 ;  /* 0x00000000055a7207 */ /* 0x000fe40004000000 */
[----:B------:R-:W-:-:S07]  /*6f60*/  SEL R0, R0, R5, !P0 ;  /* 0x0000000500007207 */ /* 0x000fce0004000000 */
.L_x_153:
[----:B------:R-:W-:Y:S01]  /*6f70*/  LOP3.LUT P0, RZ, R3, 0xff, RZ, 0xc0, !PT ;  /* 0x000000ff03ff7812 */ /* 0x000fe2000780c0ff */
[----:B-----5:R-:W-:-:S12]  /*6f80*/  IMAD.MOV.U32 R100, RZ, RZ, R0 ;  /* 0x000000ffff647224 */ /* 0x020fd800078e0000 */
[----:B------:R-:W-:Y:S05]  /*6f90*/  @P0 BRA `(.L_x_156) ;  /* 0xffffff9c00f00947 */ /* 0x000fea000383ffff */
[----:B------:R-:W-:Y:S05]  /*6fa0*/  EXIT ;  /* 0x000000000000794d */ /* 0x000fea0003800000 */
.L_x_3:
[----:B0-----:R-:W-:Y:S01]  /*6fb0*/  ULDC.64 UR4, c[0x0][0x650] ;  /* 0x0001940000047ab9 */ /* 0x001fe20000000a00 */
        /* <DEDUP_REMOVED lines=25> */
.L_x_158:
[--C-:B------:R-:W-:Y:S01]  /*7150*/  SHF.R.U64 R12, R10, R14, R11.reuse ;  /* 0x0000000e0a0c7219 */ /* 0x100fe2000000120b */
[----:B------:R-:W0:Y:S01]  /*7160*/  LDC R22, c[0x0][0x618] ;  /* 0x00018600ff167b82 */ /* 0x000e220000000800 */
[----:B------:R-:W-:Y:S01]  /*7170*/  I2FP.F32.U32 R6, R4 ;  /* 0x0000000400067245 */ /* 0x000fe20000201000 */
[----:B------:R-:W-:Y:S01]  /*7180*/  ULDC UR4, c[0x0][0x150] ;  /* 0x0000540000047ab9 */ /* 0x000fe20000000800 */
[----:B------:R-:W-:Y:S02]  /*7190*/  SHF.R.U32.HI R5, RZ, R14, R11 ;  /* 0x0000000eff057219 */ /* 0x000fe4000001160b */
[----:B------:R-:W-:Y:S01]  /*71a0*/  IADD3 R9, P0, RZ, -R12, RZ ;  /* 0x8000000cff097210 */ /* 0x000fe20007f1e0ff */
[----:B------:R-:W-:Y:S01]  /*71b0*/  FMUL R11, R6, UR4 ;  /* 0x00000004060b7c20 */ /* 0x000fe20008400000 */
[----:B------:R-:W-:Y:S01]  /*71c0*/  ULDC UR4, c[0x0][0x154] ;  /* 0x0000550000047ab9 */ /* 0x000fe20000000800 */
[----:B------:R-:W1:Y:S02]  /*71d0*/  LDC.64 R24, c[0x0][0x640] ;  /* 0x00019000ff187b82 */ /* 0x000e640000000a00 */
[----:B------:R-:W-:-:S02]  /*71e0*/  IMAD.X R5, RZ, RZ, ~R5, P0 ;  /* 0x000000ffff057224 */ /* 0x000fc400000e0e05 */
[----:B------:R-:W2:Y:S01]  /*71f0*/  F2I.U32.TRUNC.NTZ R11, R11 ;  /* 0x0000000b000b7305 */ /* 0x000ea2000020f000 */
[----:B------:R-:W-:-:S03]  /*7200*/  IMAD.WIDE.U32 R6, R9, R20, R16 ;  /* 0x0000001409067225 */ /* 0x000fc600078e0010 */
[----:B------:R-:W3:Y:S01]  /*7210*/  LDC R13, c[0x0][0x144] ;  /* 0x00005100ff0d7b82 */ /* 0x000ee20000000800 */
[----:B------:R-:W-:-:S04]  /*7220*/  IMAD R8, R5, R20, RZ ;  /* 0x0000001405087224 */ /* 0x000fc800078e02ff */
[----:B------:R-:W-:Y:S02]  /*7230*/  IMAD R5, R9, R21, R8 ;  /* 0x0000001509057224 */ /* 0x000fe400078e0208 */
[----:B------:R-:W-:Y:S01]  /*7240*/  IMAD.MOV.U32 R8, RZ, RZ, -0x1 ;  /* 0xffffffffff087424 */ /* 0x000fe200078e00ff */
[----:B------:R-:W4:Y:S01]  /*7250*/  LDC R14, c[0x0][0x608] ;  /* 0x00018200ff0e7b82 */ /* 0x000f220000000800 */
[----:B------:R-:W-:Y:S01]  /*7260*/  IMAD.IADD R5, R7, 0x1, R5 ;  /* 0x0000000107057824 */ /* 0x000fe200078e0205 */
[----:B------:R-:W-:-:S04]  /*7270*/  I2FP.F32.U32 R7, R3 ;  /* 0x0000000300077245 */ /* 0x000fc80000201000 */
[-C--:B0-----:R-:W-:Y:S01]  /*7280*/  SHF.R.U64 R10, R6, R22.reuse, R5 ;  /* 0x00000016060a7219 */ /* 0x081fe20000001205 */
[----:B--2---:R-:W-:Y:S01]  /*7290*/  IMAD.MOV R6, RZ, RZ, -R11 ;  /* 0x000000ffff067224 */ /* 0x004fe200078e0a0b */
[----:B------:R-:W0:Y:S01]  /*72a0*/  LDC R9, c[0x0][0x658] ;  /* 0x00019600ff097b82 */ /* 0x000e220000000800 */
[----:B-1----:R-:W-:Y:S01]  /*72b0*/  ISETP.NE.U32.AND P0, PT, R24, RZ, PT ;  /* 0x000000ff1800720c */ /* 0x002fe20003f05070 */
[----:B------:R-:W-:Y:S01]  /*72c0*/  FMUL R7, R7, UR4 ;  /* 0x0000000407077c20 */ /* 0x000fe20008400000 */
[----:B------:R-:W-:Y:S02]  /*72d0*/  SHF.R.U32.HI R5, RZ, R22, R5 ;  /* 0x00000016ff057219 */ /* 0x000fe40000011605 */
[----:B------:R-:W-:-:S03]  /*72e0*/  ISETP.NE.AND.EX P0, PT, R25, RZ, PT, P0 ;  /* 0x000000ff1900720c */ /* 0x000fc60003f05300 */
[----:B------:R-:W1:Y:S01]  /*72f0*/  LDC R20, c[0x0][0x148] ;  /* 0x00005200ff147b82 */ /* 0x000e620000000800 */
[----:B---3--:R-:W-:Y:S02]  /*7300*/  IMAD R23, R13, R6, R4 ;  /* 0x000000060d177224 */ /* 0x008fe400078e0204 */
[----:B------:R-:W-:-:S05]  /*7310*/  IMAD.MOV.U32 R6, RZ, RZ, 0x1 ;  /* 0x00000001ff067424 */ /* 0x000fca00078e00ff */
[----:B------:R-:W2:Y:S01]  /*7320*/  LDC R21, c[0x0][0x600] ;  /* 0x00018000ff157b82 */ /* 0x000ea20000000800 */
[-CC-:B----4-:R-:W-:Y:S02]  /*7330*/  SHF.R.U64 R13, R10, R14.reuse, R5.reuse ;  /* 0x0000000e0a0d7219 */ /* 0x190fe40000001205 */
[----:B------:R-:W-:Y:S02]  /*7340*/  SHF.R.U32.HI R4, RZ, R14, R5 ;  /* 0x0000000eff047219 */ /* 0x000fe40000011605 */
[----:B------:R3:W4:Y:S03]  /*7350*/  F2I.U32.TRUNC.NTZ R14, R7 ;  /* 0x00000007000e7305 */ /* 0x000726000020f000 */
[----:B------:R-:W1:Y:S01]  /*7360*/  LDC R26, c[0x0][0x648] ;  /* 0x00019200ff1a7b82 */ /* 0x000e620000000800 */
[-C--:B0-----:R-:W-:Y:S02]  /*7370*/  SHF.R.U64 R15, R13, R9.reuse, R4 ;  /* 0x000000090d0f7219 */ /* 0x081fe40000001204 */
[----:B------:R-:W-:-:S02]  /*7380*/  SHF.L.U32 R8, R8, R9, RZ ;  /* 0x0000000908087219 */ /* 0x000fc400000006ff */
[-C--:B------:R-:W-:Y:S01]  /*7390*/  SHF.R.U32.HI R5, RZ, R9.reuse, R4 ;  /* 0x00000009ff057219 */ /* 0x080fe20000011604 */
[----:B------:R-:W-:Y:S01]  /*73a0*/  IMAD.MOV.U32 R4, RZ, RZ, R15 ;  /* 0x000000ffff047224 */ /* 0x000fe200078e000f */
[----:B------:R-:W-:Y:S01]  /*73b0*/  SHF.L.U32 R22, R6, R9, RZ ;  /* 0x0000000906167219 */ /* 0x000fe200000006ff */
[----:B------:R-:W0:Y:S01]  /*73c0*/  LDC R27, c[0x0][0x638] ;  /* 0x00018e00ff1b7b82 */ /* 0x000e220000000800 */
[----:B------:R-:W-:-:S07]  /*73d0*/  LOP3.LUT R28, RZ, R8, RZ, 0x33, !PT ;  /* 0x00000008ff1c7212 */ /* 0x000fce00078e33ff */
        /* <DEDUP_REMOVED lines=12> */
.L_x_159:
[----:B------:R-:W-:Y:S01]  /*74a0*/  ISETP.NE.AND P0, PT, R2, 0x1, PT ;  /* 0x000000010200780c */ /* 0x000fe20003f05270 */
[----:B--2---:R-:W-:Y:S01]  /*74b0*/  VIADD R7, R21, 0xffffffff ;  /* 0xffffffff15077836 */ /* 0x004fe20000000000 */
[----:B-1----:R-:W-:Y:S01]  /*74c0*/  SHF.R.U64 R5, R4, R26, R5 ;  /* 0x0000001a04057219 */ /* 0x002fe20000001205 */
[----:B------:R-:W-:Y:S01]  /*74d0*/  IMAD.MOV R14, RZ, RZ, -R14 ;  /* 0x000000ffff0e7224 */ /* 0x000fe200078e0a0e */
[----:B------:R-:W-:Y:S01]  /*74e0*/  LOP3.LUT R4, R13, R28, RZ, 0xc0, !PT ;  /* 0x0000001c0d047212 */ /* 0x000fe200078ec0ff */
[----:B------:R-:W-:Y:S01]  /*74f0*/  IMAD.MOV.U32 R8, RZ, RZ, R12 ;  /* 0x000000ffff087224 */ /* 0x000fe200078e000c */
[----:B------:R-:W-:Y:S01]  /*7500*/  LOP3.LUT R10, R10, R7, RZ, 0xc0, !PT ;  /* 0x000000070a0a7212 */ /* 0x000fe200078ec0ff */
[----:B------:R-:W-:Y:S02]  /*7510*/  IMAD.MOV R6, RZ, RZ, -R5 ;  /* 0x000000ffff067224 */ /* 0x000fe400078e0a05 */
[----:B------:R-:W-:-:S04]  /*7520*/  IMAD R4, R22, R5, R4 ;  /* 0x0000000516047224 */ /* 0x000fc800078e0204 */
[----:B------:R-:W-:Y:S02]  /*7530*/  @P0 IMAD R23, R20, R14, R3 ;  /* 0x0000000e14170224 */ /* 0x000fe400078e0203 */
[----:B0-----:R-:W-:Y:S02]  /*7540*/  IMAD R3, R6, R27, R15 ;  /* 0x0000001b06037224 */ /* 0x001fe400078e020f */
[----:B------:R-:W-:Y:S02]  /*7550*/  IMAD R7, R4, R29, R23 ;  /* 0x0000001d04077224 */ /* 0x000fe400078e0217 */
[----:B------:R-:W-:Y:S02]  /*7560*/  IMAD R4, R3, R21, R10 ;  /* 0x0000001503047224 */ /* 0x000fe400078e020a */
[----:B------:R-:W-:-:S03]  /*7570*/  IMAD.MOV.U32 R6, RZ, RZ, 0x1 ;  /* 0x00000001ff067424 */ /* 0x000fc600078e00ff */
[----:B------:R-:W-:Y:S02]  /*7580*/  SEL R9, R4, R7, !P0 ;  /* 0x0000000704097207 */ /* 0x000fe40004000000 */
[----:B------:R-:W-:-:S07]  /*7590*/  SEL R7, R7, R4, !P0 ;  /* 0x0000000407077207 */ /* 0x000fce0004000000 */
.L_x_157:
[----:B------:R-:W-:-:S08]  /*75a0*/  NOP ;  /* 0x0000000000007918 */ /* 0x000fd00000000000 */
[----:B------:R-:W0:-:S00]  /*75b0*/  USETMAXREG.DEALLOC.CTAPOOL 0x28 ;  /* 0x00000028000079c8 */ /* 0x000e0000080e0500 */
[----:B0-----:R-:W-:-:S13]  /*75c0*/  ISETP.NE.AND P0, PT, R0, RZ, PT ;  /* 0x000000ff0000720c */ /* 0x001fda0003f05270 */
[----:B------:R-:W-:Y:S05]  /*75d0*/  @P0 EXIT ;  /* 0x000000000000094d */ /* 0x000fea0003800000 */
[----:B------:R-:W-:Y:S01]  /*75e0*/  LOP3.LUT P0, RZ, R6, 0xff, RZ, 0xc0, !PT ;  /* 0x000000ff06ff7812 */ /* 0x000fe2000780c0ff */
[----:B------:R-:W-:Y:S02]  /*75f0*/  IMAD.MOV.U32 R0, RZ, RZ, 0x1 ;  /* 0x00000001ff007424 */ /* 0x000fe400078e00ff */
[----:B------:R-:W-:-:S10]  /*7600*/  IMAD.MOV.U32 R12, RZ, RZ, RZ ;  /* 0x000000ffff0c7224 */ /* 0x000fd400078e00ff */
[----:B------:R-:W-:Y:S05]  /*7610*/  @!P0 BRA `(.L_x_160) ;  /* 0x0000000c00308947 */ /* 0x000fea0003800000 */
[----:B------:R-:W0:Y:S01]  /*7620*/  LDC R0, c[0x0][0x28c] ;  /* 0x0000a300ff007b82 */ /* 0x000e220000000800 */
[----:B------:R-:W-:Y:S01]  /*7630*/  ULDC UR5, c[0x0][0x600] ;  /* 0x0001800000057ab9 */ /* 0x000fe20000000800 */
[----:B------:R-:W-:Y:S01]  /*7640*/  ULDC UR4, c[0x0][0xc] ;  /* 0x0000030000047ab9 */ /* 0x000fe20000000800 */
[----:B------:R-:W-:Y:S01]  /*7650*/  UIADD3 UR16, UR5, -0x1, URZ ;  /* 0xffffffff05107890 */ /* 0x000fe2000fffe03f */
[C---:B------:R-:W-:Y:S01]  /*7660*/  LOP3.LUT P2, RZ, R18.reuse, 0x7f, RZ, 0xc0, !PT ;  /* 0x0000007f12ff7812 */ /* 0x040fe2000784c0ff */
[----:B------:R-:W-:Y:S01]  /*7670*/  ULDC UR6, c[0x0][0x658] ;  /* 0x0001960000067ab9 */ /* 0x000fe20000000800 */
[----:B------:R-:W-:Y:S01]  /*7680*/  ULDC UR5, c[0x0][0x10] ;  /* 0x0000040000057ab9 */ /* 0x000fe20000000800 */
[----:B------:R-:W-:Y:S01]  /*7690*/  UMOV UR7, 0xffffffff ;  /* 0xffffffff00077882 */ /* 0x000fe20000000000 */
[----:B------:R-:W-:Y:S01]  /*76a0*/  UMOV UR8, 0x1 ;  /* 0x0000000100087882 */ /* 0x000fe20000000000 */
[----:B------:R-:W-:Y:S01]  /*76b0*/  UIMAD.WIDE.U32 UR4, UR4, UR5, URZ ;  /* 0x00000005040472a5 */ /* 0x000fe2000f8e003f */
[----:B------:R-:W-:Y:S01]  /*76c0*/  LOP3.LUT P0, RZ, R18, 0x1f, RZ, 0xc0, !PT ;  /* 0x0000001f12ff7812 */ /* 0x000fe2000780c0ff */
[----:B------:R-:W-:Y:S01]  /*76d0*/  USHF.L.U32 UR7, UR7, UR6, URZ ;  /* 0x0000000607077299 */ /* 0x000fe2000800063f */
[----:B------:R-:W-:Y:S01]  /*76e0*/  BSSY B0, `(.L_x_160) ;  /* 0x00000bf000007945 */ /* 0x000fe20003800000 */
[----:B------:R-:W-:Y:S01]  /*76f0*/  USHF.L.U32 UR18, UR8, UR6, URZ ;  /* 0x0000000608127299 */ /* 0x000fe2000800063f */
[----:B------:R-:W-:Y:S01]  /*7700*/  IMAD.MOV.U32 R13, RZ, RZ, 0x1 ;  /* 0x00000001ff0d7424 */ /* 0x000fe200078e00ff */
[----:B------:R-:W-:Y:S01]  /*7710*/  LOP3.LUT R11, R19, 0x2, RZ, 0xfc, !PT ;  /* 0x00000002130b7812 */ /* 0x000fe200078efcff */
[----:B------:R-:W-:Y:S01]  /*7720*/  ULDC UR6, c[0x0][0x14] ;  /* 0x0000050000067ab9 */ /* 0x000fe20000000800 */
[----:B------:R-:W-:Y:S01]  /*7730*/  PLOP3.LUT P0, PT, P0, P2, PT, 0x8a, 0x0 ;  /* 0x000000000000781c */ /* 0x000fe20000705172 */
[----:B------:R-:W-:Y:S01]  /*7740*/  UIMAD.WIDE.U32 UR20, UR4, UR6, URZ ;  /* 0x00000006041472a5 */ /* 0x000fe2000f8e003f */
[----:B------:R-:W-:Y:S01]  /*7750*/  IMAD.MOV.U32 R12, RZ, RZ, RZ ;  /* 0x000000ffff0c7224 */ /* 0x000fe200078e00ff */
[----:B------:R-:W-:-:S02]  /*7760*/  UIMAD UR13, UR5, UR6, URZ ;  /* 0x00000006050d72a4 */ /* 0x000fc4000f8e023f */
[----:B------:R-:W-:Y:S01]  /*7770*/  ULOP3.LUT UR17, URZ, UR7, URZ, 0x33, !UPT ;  /* 0x000000073f117292 */ /* 0x000fe2000f8e333f */
[----:B0-----:R-:W-:Y:S01]  /*7780*/  VIADD R0, R0, 0x1f ;  /* 0x0000001f00007836 */ /* 0x001fe20000000000 */
[----:B------:R-:W-:Y:S01]  /*7790*/  UIADD3 UR13, UR21, UR13, URZ ;  /* 0x0000000d150d7290 */ /* 0x000fe2000fffe03f */
[----:B------:R-:W-:-:S03]  /*77a0*/  ULDC.64 UR22, c[0x0][0x198] ;  /* 0x0000660000167ab9 */ /* 0x000fc60000000a00 */
[----:B------:R-:W-:-:S04]  /*77b0*/  SHF.R.S32.HI R3, RZ, 0x1f, R0 ;  /* 0x0000001fff037819 */ /* 0x000fc80000011400 */
[----:B------:R-:W-:Y:S01]  /*77c0*/  LEA.HI R3, R3, R0, RZ, 0x5 ;  /* 0x0000000003037211 */ /* 0x000fe200078f28ff */
[----:B------:R-:W-:-:S03]  /*77d0*/  IMAD.MOV.U32 R0, RZ, RZ, 0x1 ;  /* 0x00000001ff007424 */ /* 0x000fc600078e00ff */
[----:B------:R-:W-:-:S05]  /*77e0*/  SHF.R.S32.HI R3, RZ, 0x5, R3 ;  /* 0x00000005ff037819 */ /* 0x000fca0000011403 */
[----:B------:R-:W-:-:S07]  /*77f0*/  VIADD R10, R3, 0x1 ;  /* 0x00000001030a7836 */ /* 0x000fce0000000000 */
.L_x_172:
[----:B------:R-:W-:-:S03]  /*7800*/  UMOV UR4, 0xffffffff ;  /* 0xffffffff00047882 */ /* 0x000fc60000000000 */
[----:B------:R-:W-:Y:S05]  /*7810*/  BRA.DIV UR4, `(.L_x_161) ;  /* 0x0000000e04c07947 */ /* 0x000fea000b800000 */
[----:B------:R-:W-:-:S13]  /*7820*/  ELECT P6, URZ, PT ;  /* 0x00000000003f782f */ /* 0x000fda00038c0000 */
.L_x_184:
[----:B------:R-:W0:Y:S01]  /*7830*/  LDC R4, c[0x0][0x28c] ;  /* 0x0000a300ff047b82 */ /* 0x000e220000000800 */
[----:B------:R-:W-:Y:S01]  /*7840*/  BSSY B1, `(.L_x_162) ;  /* 0x0000037000017945 */ /* 0x000fe20003800000 */
[----:B0-----:R-:W-:-:S13]  /*7850*/  ISETP.LT.OR P6, PT, R4, 0x1, !P6 ;  /* 0x000000010400780c */ /* 0x001fda00077c1670 */
[----:B------:R-:W-:Y:S05]  /*7860*/  @P6 BRA `(.L_x_163) ;  /* 0x0000000000d06947 */ /* 0x000fea0003800000 */
[----:B------:R-:W-:Y:S02]  /*7870*/  IMAD.SHL.U32 R15, R9, 0x40, RZ ;  /* 0x00000040090f7824 */ /* 0x000fe400078e00ff */
[----:B------:R-:W-:Y:S02]  /*7880*/  IMAD.SHL.U32 R18, R7, 0x100, RZ ;  /* 0x0000010007127824 */ /* 0x000fe400078e00ff */
[----:B------:R-:W-:Y:S02]  /*7890*/  IMAD.MOV.U32 R20, RZ, RZ, RZ ;  /* 0x000000ffff147224 */ /* 0x000fe400078e00ff */
[----:B------:R-:W-:Y:S02]  /*78a0*/  IMAD.MOV.U32 R4, RZ, RZ, R10 ;  /* 0x000000ffff047224 */ /* 0x000fe400078e000a */
[----:B------:R-:W-:Y:S02]  /*78b0*/  IMAD.MOV.U32 R5, RZ, RZ, R0 ;  /* 0x000000ffff057224 */ /* 0x000fe400078e0000 */
[----:B------:R-:W-:-:S07]  /*78c0*/  IMAD.MOV.U32 R6, RZ, RZ, R12 ;  /* 0x000000ffff067224 */ /* 0x000fce00078e000c */
.L_x_167:
[----:B------:R-:W0:Y:S01]  /*78d0*/  S2R R14, SR_CgaCtaId ;  /* 0x00000000000e7919 */ /* 0x000e220000008800 */
[----:B------:R-:W-:Y:S01]  /*78e0*/  MOV R7, 0x400 ;  /* 0x0000040000077802 */ /* 0x000fe20000000f00 */
[----:B------:R-:W1:Y:S03]  /*78f0*/  @!P2 LDC R9, c[0x0][0x500] ;  /* 0x00014000ff09ab82 */ /* 0x000e660000000800 */
[----:B0-----:R-:W-:Y:S02]  /*7900*/  LEA R21, R14, R7, 0x18 ;  /* 0x000000070e157211 */ /* 0x001fe400078ec0ff */
[----:B------:R-:W-:-:S03]  /*7910*/  SHF.L.U32 R7, R5, 0x1f, RZ ;  /* 0x0000001f05077819 */ /* 0x000fc600000006ff */
[----:B------:R-:W-:-:S04]  /*7920*/  IMAD R14, R6, 0x8, R21 ;  /* 0x00000008060e7824 */ /* 0x000fc800078e0215 */
[----:B------:R-:W0:Y:S02]  /*7930*/  SYNCS.PHASECHK.TRANS64.TRYWAIT P1, [R14+URZ+0x28], R7 ;  /* 0x000028070e0075a7 */ /* 0x000e24000802017f */
[----:B01----:R-:W-:Y:S05]  /*7940*/  @!P1 BRA `(.L_x_164) ;  /* 0x0000000c00949947 */ /* 0x003fea0003800000 */
.L_x_185:
[----:B0-----:R-:W-:Y:S01]  /*7950*/  PRMT R7, R11, 0x9910, RZ ;  /* 0x000099100b077816 */ /* 0x001fe200000000ff */
[----:B------:R0:W-:Y:S03]  /*7960*/  @!P2 SYNCS.ARRIVE.TRANS64 RZ, [R14+URZ], R9 ;  /* 0x000000090effa9a7 */ /* 0x0001e6000800003f */
[----:B------:R-:W-:-:S13]  /*7970*/  ISETP.NE.AND P1, PT, R7, 0x2, PT ;  /* 0x000000020700780c */ /* 0x000fda0003f25270 */
[----:B0-----:R-:W-:Y:S05]  /*7980*/  @P1 BRA `(.L_x_165) ;  /* 0x0000000000041947 */ /* 0x001fea0003800000 */
[----:B------:R-:W-:Y:S01]  /*7990*/  BPT.TRAP 0x1 ;  /* 0x000000040000795c */ /* 0x000fe20000300000 */
.L_x_165:
[----:B------:R-:W-:Y:S05]  /*79a0*/  @P0 BRA `(.L_x_166) ;  /* 0x0000000000040947 */ /* 0x000fea0003800000 */
[----:B------:R-:W-:Y:S01]  /*79b0*/  BPT.TRAP 0x1 ;  /* 0x000000040000795c */ /* 0x000fe20000300000 */
.L_x_166:
[--C-:B------:R-:W-:Y:S01]  /*79c0*/  IMAD R7, R6, 0x8000, R21.reuse ;  /* 0x0000800006077824 */ /* 0x100fe200078e0215 */
[----:B------:R-:W-:Y:S01]  /*79d0*/  R2UR UR9, R14 ;  /* 0x000000000e0972ca */ /* 0x000fe200000e0000 */
[----:B------:R-:W-:Y:S01]  /*79e0*/  IMAD R21, R6, 0x2000, R21 ;  /* 0x0000200006157824 */ /* 0x000fe200078e0215 */
[----:B------:R-:W-:Y:S01]  /*79f0*/  UIADD3 UR4, UP0, UR22, 0xf0, URZ ;  /* 0x000000f016047890 */ /* 0x000fe2000ff1e03f */
[----:B------:R-:W-:Y:S01]  /*7a00*/  VIADD R4, R4, 0xffffffff ;  /* 0xffffffff04047836 */ /* 0x000fe20000000000 */
[----:B------:R-:W-:Y:S01]  /*7a10*/  R2UR UR5, R7 ;  /* 0x00000000070572ca */ /* 0x000fe200000e0000 */
[----:B------:R-:W-:Y:S01]  /*7a20*/  UIADD3 UR24, UP1, UR22, 0x1f0, URZ ;  /* 0x000001f016187890 */ /* 0x000fe2000ff3e03f */
[----:B------:R-:W-:Y:S01]  /*7a30*/  R2UR UR8, R21 ;  /* 0x00000000150872ca */ /* 0x000fe200000e0000 */
[----:B------:R-:W-:Y:S01]  /*7a40*/  VIADD R6, R6, 0x1 ;  /* 0x0000000106067836 */ /* 0x000fe20000000000 */
[----:B------:R-:W-:Y:S01]  /*7a50*/  R2UR UR11, R18 ;  /* 0x00000000120b72ca */ /* 0x000fe200000e0000 */
[----:B------:R-:W-:Y:S01]  /*7a60*/  UIADD3.X UR25, URZ, UR23, URZ, UP1, !UPT ;  /* 0x000000173f197290 */ /* 0x000fe20008ffe43f */
[----:B------:R-:W-:Y:S01]  /*7a70*/  R2UR UR10, R20 ;  /* 0x00000000140a72ca */ /* 0x000fe200000e0000 */
[----:B------:R-:W-:Y:S01]  /*7a80*/  UMOV UR6, 0x0 ;  /* 0x0000000000067882 */ /* 0x000fe20000000000 */
[----:B------:R-:W-:Y:S01]  /*7a90*/  R2UR UR12, R8 ;  /* 0x00000000080c72ca */ /* 0x000fe200000e0000 */
[----:B------:R-:W-:Y:S01]  /*7aa0*/  UMOV UR7, 0x10000000 ;  /* 0x1000000000077882 */ /* 0x000fe20000000000 */
[----:B------:R-:W-:Y:S01]  /*7ab0*/  R2UR UR19, R15 ;  /* 0x000000000f1372ca */ /* 0x000fe200000e0000 */
[----:B------:R-:W-:Y:S01]  /*7ac0*/  VIADD R20, R20, 0x20 ;  /* 0x0000002014147836 */ /* 0x000fe20000000000 */
[----:B------:R-:W-:Y:S01]  /*7ad0*/  ISETP.GT.AND P3, PT, R4, 0x1, PT ;  /* 0x000000010400780c */ /* 0x000fe20003f64270 */
[----:B------:R-:W-:Y:S01]  /*7ae0*/  UIADD3 UR14, UR5, 0x100, URZ ;  /* 0x00000100050e7890 */ /* 0x000fe2000fffe03f */
[----:B------:R-:W-:Y:S01]  /*7af0*/  ISETP.NE.AND P1, PT, R6, 0x5, PT ;  /* 0x000000050600780c */ /* 0x000fe20003f25270 */
[----:B------:R-:W-:-:S02]  /*7b00*/  UIADD3.X UR5, URZ, UR23, URZ, UP0, !UPT ;  /* 0x000000173f057290 */ /* 0x000fc400087fe43f */
[----:B------:R-:W-:Y:S01]  /*7b10*/  UIADD3 UR15, UR8, 0x28100, URZ ;  /* 0x00028100080f7890 */ /* 0x000fe2000fffe03f */
[----:B------:R-:W-:Y:S02]  /*7b20*/  SEL R14, RZ, 0x1, P1 ;  /* 0x00000001ff0e7807 */ /* 0x000fe40000800000 */
[----:B------:R-:W-:Y:S01]  /*7b30*/  UMOV UR8, UR14 ;  /* 0x0000000e00087c82 */ /* 0x000fe20008000000 */
[----:B------:R-:W-:Y:S02]  /*7b40*/  SEL R6, R6, RZ, P1 ;  /* 0x000000ff06067207 */ /* 0x000fe40000800000 */
[----:B------:R-:W-:Y:S01]  /*7b50*/  LOP3.LUT R5, R5, R14, RZ, 0x3c, !PT ;  /* 0x0000000e05057212 */ /* 0x000fe200078e3cff */
[----:B------:R0:W-:Y:S02]  /*7b60*/  UTMALDG.3D [UR8], [UR4], desc[UR6] ;  /* 0x00000608040075b4 */ /* 0x0001e40008011000 */
[----:B0-----:R-:W-:Y:S01]  /*7b70*/  UMOV UR8, UR15 ;  /* 0x0000000f00087c82 */ /* 0x001fe20008000000 */
[----:B------:R-:W-:-:S02]  /*7b80*/  UMOV UR11, UR19 ;  /* 0x00000013000b7c82 */ /* 0x000fc40008000000 */
[----:B------:R0:W-:Y:S02]  /*7b90*/  UTMALDG.3D [UR8], [UR24], desc[UR6] ;  /* 0x00000608180075b4 */ /* 0x0001e40008011000 */
[----:B0-----:R-:W-:Y:S05]  /*7ba0*/  @P3 BRA `(.L_x_167) ;  /* 0xfffffffc00483947 */ /* 0x001fea000383ffff */
.L_x_163:
[----:B------:R-:W-:Y:S05]  /*7bb0*/  BSYNC B1 ;  /* 0x0000000000017941 */ /* 0x000fea0003800000 */
.L_x_162:
[----:B------:R-:W-:Y:S01]  /*7bc0*/  LOP3.LUT P3, RZ, R13, 0xff, RZ, 0xc0, !PT ;  /* 0x000000ff0dff7812 */ /* 0x000fe2000786c0ff */
[----:B------:R-:W-:Y:S01]  /*7bd0*/  IMAD.IADD R12, R3, 0x1, R12 ;  /* 0x00000001030c7824 */ /* 0x000fe200078e020c */
[----:B------:R-:W-:Y:S01]  /*7be0*/  IADD3 R16, P4, R16, UR20, RZ ;  /* 0x0000001410107c10 */ /* 0x000fe2000ff9e0ff */
[----:B------:R-:W-:Y:S01]  /*7bf0*/  ULDC.64 UR4, c[0x0][0x650] ;  /* 0x0001940000047ab9 */ /* 0x000fe20000000a00 */
[----:B------:R-:W-:Y:S01]  /*7c00*/  BSSY B1, `(.L_x_168) ;  /* 0x000006a000017945 */ /* 0x000fe20003800000 */
[----:B------:R-:W-:Y:S01]  /*7c10*/  IMAD.MOV.U32 R9, RZ, RZ, -0x1 ;  /* 0xffffffffff097424 */ /* 0x000fe200078e00ff */
[----:B------:R-:W-:Y:S01]  /*7c20*/  ISETP.GT.U32.AND P1, PT, R12, 0x4, PT ;  /* 0x000000040c00780c */ /* 0x000fe20003f24070 */
[----:B------:R-:W-:Y:S01]  /*7c30*/  IMAD.MOV.U32 R8, RZ, RZ, -0x1 ;  /* 0xffffffffff087424 */ /* 0x000fe200078e00ff */
[----:B------:R-:W-:Y:S02]  /*7c40*/  IADD3.X R17, R17, UR13, RZ, P4, !PT ;  /* 0x0000000d11117c10 */ /* 0x000fe4000a7fe4ff */
[----:B------:R-:W-:-:S02]  /*7c50*/  ISETP.LT.U32.AND P1, PT, R3, 0x5, P1 ;  /* 0x000000050300780c */ /* 0x000fc40000f21070 */
[----:B------:R-:W-:Y:S01]  /*7c60*/  PRMT R13, RZ, 0x7610, R13 ;  /* 0x00007610ff0d7816 */ /* 0x000fe2000000000d */
[----:B------:R-:W0:Y:S01]  /*7c70*/  @P3 S2R R5, SR_CgaCtaId ;  /* 0x0000000000053919 */ /* 0x000e220000008800 */
[----:B------:R-:W-:-:S04]  /*7c80*/  @P3 MOV R4, 0x400 ;  /* 0x0000040000043802 */ /* 0x000fc80000000f00 */
[----:B0-----:R-:W-:Y:S01]  /*7c90*/  @P3 LEA R6, R5, R4, 0x18 ;  /* 0x0000000405063211 */ /* 0x001fe200078ec0ff */
[----:B------:R-:W-:-:S03]  /*7ca0*/  IMAD.WIDE.U32 R4, R12, -0x33333333, RZ ;  /* 0xcccccccd0c047825 */ /* 0x000fc600078e00ff */
[----:B------:R0:W-:Y:S01]  /*7cb0*/  @P3 SYNCS.ARRIVE.TRANS64.A1T0 RZ, [R6+URZ+0x68], RZ ;  /* 0x000068ff06ff39a7 */ /* 0x0001e2000810003f */
[----:B------:R-:W-:Y:S02]  /*7cc0*/  ISETP.GE.U32.AND P3, PT, R3, 0x5, PT ;  /* 0x000000050300780c */ /* 0x000fe40003f66070 */
[----:B------:R-:W-:Y:S02]  /*7cd0*/  SHF.R.U32.HI R7, RZ, 0x2, R5 ;  /* 0x00000002ff077819 */ /* 0x000fe40000011605 */
[----:B------:R-:W-:Y:S02]  /*7ce0*/  SEL R5, RZ, 0x1, !P1 ;  /* 0x00000001ff057807 */ /* 0x000fe40004800000 */
[----:B------:R-:W-:Y:S01]  /*7cf0*/  ISETP.GE.U32.AND P1, PT, R16, UR4, PT ;  /* 0x0000000410007c0c */ /* 0x000fe2000bf26070 */
[----:B------:R-:W-:Y:S01]  /*7d00*/  IMAD R12, R7, -0x5, R12 ;  /* 0xfffffffb070c7824 */ /* 0x000fe200078e020c */
[----:B------:R-:W-:Y:S02]  /*7d10*/  LOP3.LUT R0, R0, R5, RZ, 0x3c, !PT ;  /* 0x0000000500007212 */ /* 0x000fe400078e3cff */
[----:B------:R-:W-:-:S02]  /*7d20*/  ISETP.GE.U32.AND.EX P1, PT, R17, UR5, PT, P1 ;  /* 0x0000000511007c0c */ /* 0x000fc4000bf26110 */
[----:B------:R-:W-:Y:S02]  /*7d30*/  PRMT R4, RZ, 0x7610, R4 ;  /* 0x00007610ff047816 */ /* 0x000fe40000000004 */
[----:B------:R-:W-:Y:S01]  /*7d40*/  @P3 LOP3.LUT R0, R0, 0x1, R7, 0x78, !PT ;  /* 0x0000000100003812 */ /* 0x000fe200078e7807 */
[----:B------:R-:W-:-:S08]  /*7d50*/  IMAD.MOV.U32 R7, RZ, RZ, -0x1 ;  /* 0xffffffffff077424 */ /* 0x000fd000078e00ff */
[----:B0-----:R-:W-:Y:S05]  /*7d60*/  @P1 BRA `(.L_x_169) ;  /* 0x00000004004c1947 */ /* 0x001fea0003800000 */
[----:B------:R-:W-:Y:S01]  /*7d70*/  ULDC.64 UR4, c[0x0][0x628] ;  /* 0x00018a0000047ab9 */ /* 0x000fe20000000a00 */
[----:B------:R-:W0:Y:S01]  /*7d80*/  S2R R15, SR_CTAID.X ;  /* 0x00000000000f7919 */ /* 0x000e220000002500 */
[----:B------:R-:W-:Y:S01]  /*7d90*/  ISETP.NE.U32.AND P1, PT, RZ, UR4, PT ;  /* 0x00000004ff007c0c */ /* 0x000fe2000bf25070 */
[----:B------:R-:W-:Y:S01]  /*7da0*/  ULDC UR7, c[0x0][0x630] ;  /* 0x00018c0000077ab9 */ /* 0x000fe20000000800 */
[----:B------:R-:W-:Y:S01]  /*7db0*/  IMAD.MOV.U32 R4, RZ, RZ, R16 ;  /* 0x000000ffff047224 */ /* 0x000fe200078e0010 */
[----:B------:R-:W1:Y:S01]  /*7dc0*/  S2R R14, SR_CTAID.Y ;  /* 0x00000000000e7919 */ /* 0x000e620000002600 */
[----:B------:R-:W-:Y:S01]  /*7dd0*/  ISETP.NE.AND.EX P1, PT, RZ, UR5, PT, P1 ;  /* 0x00000005ff007c0c */ /* 0x000fe2000bf25310 */
[----:B------:R-:W-:-:S12]  /*7de0*/  IMAD.MOV.U32 R5, RZ, RZ, R17 ;  /* 0x000000ffff057224 */ /* 0x000fd800078e0011 */
[----:B------:R-:W-:Y:S05]  /*7df0*/  @!P1 BRA `(.L_x_170) ;  /* 0x0000000000289947 */ /* 0x000fea0003800000 */
[----:B------:R-:W-:Y:S02]  /*7e00*/  ULDC UR6, c[0x0][0x634] ;  /* 0x00018d0000067ab9 */ /* 0x000fe40000000800 */
[----:B------:R-:W-:-:S05]  /*7e10*/  IADD3 R9, P1, R16, UR6, RZ ;  /* 0x0000000610097c10 */ /* 0x000fca000ff3e0ff */
[----:B------:R-:W-:-:S04]  /*7e20*/  IMAD.X R21, RZ, RZ, R17, P1 ;  /* 0x000000ffff157224 */ /* 0x000fc800008e0611 */
[----:B------:R-:W-:-:S04]  /*7e30*/  IMAD.WIDE.U32 R6, R21, UR4, RZ ;  /* 0x0000000415067c25 */ /* 0x000fc8000f8e00ff */
[----:B------:R-:W-:-:S04]  /*7e40*/  IMAD.WIDE.U32 R6, P1, R9, UR5, R6 ;  /* 0x0000000509067c25 */ /* 0x000fc8000f820006 */
[----:B------:R-:W-:-:S04]  /*7e50*/  IMAD.WIDE.U32 R8, R9, UR4, RZ ;  /* 0x0000000409087c25 */ /* 0x000fc8000f8e00ff */
[----:B------:R-:W-:Y:S01]  /*7e60*/  IMAD.X R5, RZ, RZ, RZ, P1 ;  /* 0x000000ffff057224 */ /* 0x000fe200008e06ff */
[----:B------:R-:W-:Y:S01]  /*7e70*/  IADD3 RZ, P1, R9, R6, RZ ;  /* 0x0000000609ff7210 */ /* 0x000fe20007f3e0ff */
[----:B------:R-:W-:-:S04]  /*7e80*/  IMAD.MOV.U32 R4, RZ, RZ, R7 ;  /* 0x000000ffff047224 */ /* 0x000fc800078e0007 */
[----:B------:R-:W-:-:S08]  /*7e90*/  IMAD.WIDE.U32.X R4, R21, UR5, R4, P1 ;  /* 0x0000000515047c25 */ /* 0x000fd000088e0404 */
.L_x_170:
[--C-:B------:R-:W-:Y:S01]  /*7ea0*/  SHF.R.U64 R8, R4, UR7, R5.reuse ;  /* 0x0000000704087c19 */ /* 0x100fe20008001205 */
[----:B------:R-:W-:Y:S01]  /*7eb0*/  ULDC.64 UR4, c[0x0][0x620] ;  /* 0x0001880000047ab9 */ /* 0x000fe20000000a00 */
[----:B------:R-:W-:Y:S01]  /*7ec0*/  SHF.R.U32.HI R4, RZ, UR7, R5 ;  /* 0x00000007ff047c19 */ /* 0x000fe20008011605 */
[----:B------:R-:W2:Y:S01]  /*7ed0*/  LDC R24, c[0x0][0x144] ;  /* 0x00005100ff187b82 */ /* 0x000ea20000000800 */
[----:B------:R-:W-:Y:S01]  /*7ee0*/  IADD3 R7, P1, RZ, -R8, RZ ;  /* 0x80000008ff077210 */ /* 0x000fe20007f3e0ff */
[----:B------:R-:W-:Y:S01]  /*7ef0*/  ULDC.64 UR8, c[0x0][0x640] ;  /* 0x0001900000087ab9 */ /* 0x000fe20000000a00 */
[----:B0-----:R-:W-:Y:S01]  /*7f00*/  I2FP.F32.U32 R9, R15 ;  /* 0x0000000f00097245 */ /* 0x001fe20000201000 */
[----:B------:R-:W-:Y:S02]  /*7f10*/  ULDC UR6, c[0x0][0x608] ;  /* 0x0001820000067ab9 */ /* 0x000fe40000000800 */
[----:B------:R-:W-:Y:S01]  /*7f20*/  IMAD.X R4, RZ, RZ, ~R4, P1 ;  /* 0x000000ffff047224 */ /* 0x000fe200008e0e04 */
[----:B------:R-:W-:Y:S01]  /*7f30*/  ISETP.NE.U32.AND P1, PT, RZ, UR8, PT ;  /* 0x00000008ff007c0c */ /* 0x000fe2000bf25070 */
[----:B------:R-:W0:Y:S02]  /*7f40*/  LDC R21, c[0x0][0x148] ;  /* 0x00005200ff157b82 */ /* 0x000e240000000800 */
[----:B------:R-:W-:Y:S01]  /*7f50*/  IMAD R6, R4, UR4, RZ ;  /* 0x0000000404067c24 */ /* 0x000fe2000f8e02ff */
[----:B------:R-:W-:Y:S01]  /*7f60*/  ISETP.NE.AND.EX P1, PT, RZ, UR9, PT, P1 ;  /* 0x00000009ff007c0c */ /* 0x000fe2000bf25310 */
[----:B------:R-:W-:Y:S01]  /*7f70*/  IMAD.WIDE.U32 R4, R7, UR4, R16 ;  /* 0x0000000407047c25 */ /* 0x000fe2000f8e0010 */
[----:B------:R-:W-:-:S03]  /*7f80*/  ULDC UR4, c[0x0][0x150] ;  /* 0x0000540000047ab9 */ /* 0x000fc60000000800 */
[----:B------:R-:W-:Y:S02]  /*7f90*/  IMAD R7, R7, UR5, R6 ;  /* 0x0000000507077c24 */ /* 0x000fe4000f8e0206 */
[----:B------:R-:W-:Y:S01]  /*7fa0*/  FMUL R6, R9, UR4 ;  /* 0x0000000409067c20 */ /* 0x000fe20008400000 */
[----:B------:R-:W-:Y:S01]  /*7fb0*/  ULDC UR4, c[0x0][0x618] ;  /* 0x0001860000047ab9 */ /* 0x000fe20000000800 */
[----:B------:R-:W-:Y:S01]  /*7fc0*/  ULDC UR5, c[0x0][0x154] ;  /* 0x0000550000057ab9 */ /* 0x000fe20000000800 */
[----:B------:R-:W-:-:S03]  /*7fd0*/  IMAD.IADD R5, R5, 0x1, R7 ;  /* 0x0000000105057824 */ /* 0x000fc600078e0207 */
[----:B------:R-:W3:Y:S02]  /*7fe0*/  F2I.U32.TRUNC.NTZ R6, R6 ;  /* 0x0000000600067305 */ /* 0x000ee4000020f000 */
[----:B------:R-:W-:Y:S02]  /*7ff0*/  SHF.R.U64 R9, R4, UR4, R5 ;  /* 0x0000000404097c19 */ /* 0x000fe40008001205 */
[----:B-1----:R-:W-:-:S05]  /*8000*/  I2FP.F32.U32 R4, R14 ;  /* 0x0000000e00047245 */ /* 0x002fca0000201000 */
[----:B------:R-:W-:Y:S01]  /*8010*/  FMUL R22, R4, UR5 ;  /* 0x0000000504167c20 */ /* 0x000fe20008400000 */
[----:B------:R-:W-:Y:S01]  /*8020*/  SHF.R.U32.HI R4, RZ, UR4, R5 ;  /* 0x00000004ff047c19 */ /* 0x000fe20008011605 */
[----:B------:R-:W-:-:S03]  /*8030*/  ULDC UR4, c[0x0][0x658] ;  /* 0x0001960000047ab9 */ /* 0x000fc60000000800 */
[--C-:B------:R-:W-:Y:S01]  /*8040*/  SHF.R.U64 R20, R9, UR6, R4.reuse ;  /* 0x0000000609147c19 */ /* 0x100fe20008001204 */
[----:B------:R-:W1:Y:S01]  /*8050*/  F2I.U32.TRUNC.NTZ R22, R22 ;  /* 0x0000001600167305 */ /* 0x000e62000020f000 */
[----:B------:R-:W-:Y:S01]  /*8060*/  SHF.R.U32.HI R5, RZ, UR6, R4 ;  /* 0x00000006ff057c19 */ /* 0x000fe20008011604 */
[----:B---3--:R-:W-:-:S03]  /*8070*/  IMAD.MOV R6, RZ, RZ, -R6 ;  /* 0x000000ffff067224 */ /* 0x008fc600078e0a06 */
[----:B------:R-:W-:Y:S01]  /*8080*/  SHF.R.U64 R18, R20, UR4, R5 ;  /* 0x0000000414127c19 */ /* 0x000fe20008001205 */
[----:B--2---:R-:W-:Y:S01]  /*8090*/  IMAD R15, R24, R6, R15 ;  /* 0x00000006180f7224 */ /* 0x004fe200078e020f */
[----:B------:R-:W-:-:S03]  /*80a0*/  SHF.R.U32.HI R23, RZ, UR4, R5 ;  /* 0x00000004ff177c19 */ /* 0x000fc60008011605 */
[----:B------:R-:W-:Y:S02]  /*80b0*/  IMAD.MOV.U32 R4, RZ, RZ, R18 ;  /* 0x000000ffff047224 */ /* 0x000fe400078e0012 */
[----:B------:R-:W-:Y:S01]  /*80c0*/  IMAD.MOV.U32 R5, RZ, RZ, R23 ;  /* 0x000000ffff057224 */ /* 0x000fe200078e0017 */
[----:B-1----:R-:W-:Y:S06]  /*80d0*/  @!P1 BRA `(.L_x_171) ;  /* 0x0000000000289947 */ /* 0x002fec0003800000 */
[----:B------:R-:W-:Y:S02]  /*80e0*/  ULDC UR4, c[0x0][0x64c] ;  /* 0x0001930000047ab9 */ /* 0x000fe40000000800 */
[----:B------:R-:W-:-:S05]  /*80f0*/  IADD3 R5, P1, R18, UR4, RZ ;  /* 0x0000000412057c10 */ /* 0x000fca000ff3e0ff */
[----:B------:R-:W-:-:S04]  /*8100*/  IMAD.X R23, RZ, RZ, R23, P1 ;  /* 0x000000ffff177224 */ /* 0x000fc800008e0617 */
[----:B------:R-:W-:-:S04]  /*8110*/  IMAD.WIDE.U32 R6, R23, UR8, RZ ;  /* 0x0000000817067c25 */ /* 0x000fc8000f8e00ff */
[----:B------:R-:W-:-:S04]  /*8120*/  IMAD.WIDE.U32 R6, P1, R5, UR9, R6 ;  /* 0x0000000905067c25 */ /* 0x000fc8000f820006 */
[----:B------:R-:W-:-:S04]  /*8130*/  IMAD.WIDE.U32 R4, R5, UR8, RZ ;  /* 0x0000000805047c25 */ /* 0x000fc8000f8e00ff */
[----:B------:R-:W-:Y:S01]  /*8140*/  IMAD.MOV.U32 R4, RZ, RZ, R7 ;  /* 0x000000ffff047224 */ /* 0x000fe200078e0007 */
[----:B------:R-:W-:Y:S01]  /*8150*/  IADD3 RZ, P3, R5, R6, RZ ;  /* 0x0000000605ff7210 */ /* 0x000fe20007f7e0ff */
[----:B------:R-:W-:-:S04]  /*8160*/  IMAD.X R5, RZ, RZ, RZ, P1 ;  /* 0x000000ffff057224 */ /* 0x000fc800008e06ff */
[----:B------:R-:W-:-:S08]  /*8170*/  IMAD.WIDE.U32.X R4, R23, UR9, R4, P3 ;  /* 0x0000000917047c25 */ /* 0x000fd000098e0404 */
.L_x_171:
[----:B------:R-:W-:Y:S01]  /*8180*/  ISETP.NE.AND P1, PT, R2, 0x1, PT ;  /* 0x000000010200780c */ /* 0x000fe20003f25270 */
[----:B------:R-:W-:Y:S01]  /*8190*/  ULDC UR4, c[0x0][0x648] ;  /* 0x0001920000047ab9 */ /* 0x000fe20000000800 */
[----:B------:R-:W-:Y:S01]  /*81a0*/  LOP3.LUT R20, R20, UR17, RZ, 0xc0, !PT ;  /* 0x0000001114147c12 */ /* 0x000fe2000f8ec0ff */
[----:B------:R-:W-:Y:S01]  /*81b0*/  IMAD.MOV R22, RZ, RZ, -R22 ;  /* 0x000000ffff167224 */ /* 0x000fe200078e0a16 */
[----:B------:R-:W-:Y:S01]  /*81c0*/  SHF.R.U64 R5, R4, UR4, R5 ;  /* 0x0000000404057c19 */ /* 0x000fe20008001205 */
[----:B------:R-:W-:Y:S01]  /*81d0*/  ULDC UR4, c[0x0][0x638] ;  /* 0x00018e0000047ab9 */ /* 0x000fe20000000800 */
[----:B------:R-:W-:Y:S01]  /*81e0*/  LOP3.LUT R9, R9, UR16, RZ, 0xc0, !PT ;  /* 0x0000001009097c12 */ /* 0x000fe2000f8ec0ff */
[----:B------:R-:W-:Y:S01]  /*81f0*/  ULDC UR5, c[0x0][0x610] ;  /* 0x0001840000057ab9 */ /* 0x000fe20000000800 */
[----:B------:R-:W-:Y:S02]  /*8200*/  IMAD.MOV.U32 R4, RZ, RZ, 0x1 ;  /* 0x00000001ff047424 */ /* 0x000fe400078e00ff */
[----:B------:R-:W-:-:S02]  /*8210*/  IMAD.MOV R7, RZ, RZ, -R5 ;  /* 0x000000ffff077224 */ /* 0x000fc400078e0a05 */
[----:B------:R-:W-:Y:S02]  /*8220*/  IMAD R20, R5, UR18, R20 ;  /* 0x0000001205147c24 */ /* 0x000fe4000f8e0214 */
[----:B0-----:R-:W-:Y:S02]  /*8230*/  @P1 IMAD R15, R21, R22, R14 ;  /* 0x00000016150f1224 */ /* 0x001fe400078e020e */
[----:B------:R-:W-:Y:S01]  /*8240*/  IMAD R18, R7, UR4, R18 ;  /* 0x0000000407127c24 */ /* 0x000fe2000f8e0212 */
[----:B------:R-:W-:Y:S01]  /*8250*/  ULDC UR4, c[0x0][0x600] ;  /* 0x0001800000047ab9 */ /* 0x000fe20000000800 */
[----:B------:R-:W-:Y:S02]  /*8260*/  IMAD R15, R20, UR5, R15 ;  /* 0x00000005140f7c24 */ /* 0x000fe4000f8e020f */
[----:B------:R-:W-:-:S05]  /*8270*/  IMAD R18, R18, UR4, R9 ;  /* 0x0000000412127c24 */ /* 0x000fca000f8e0209 */
[----:B------:R-:W-:Y:S02]  /*8280*/  SEL R9, R18, R15, !P1 ;  /* 0x0000000f12097207 */ /* 0x000fe40004800000 */
[----:B------:R-:W-:-:S07]  /*8290*/  SEL R7, R15, R18, !P1 ;  /* 0x000000120f077207 */ /* 0x000fce0004800000 */
.L_x_169:
[----:B------:R-:W-:Y:S05]  /*82a0*/  BSYNC B1 ;  /* 0x0000000000017941 */ /* 0x000fea0003800000 */
.L_x_168:
[----:B------:R-:W-:-:S13]  /*82b0*/  LOP3.LUT P1, RZ, R4, 0xff, RZ, 0xc0, !PT ;  /* 0x000000ff04ff7812 */ /* 0x000fda000782c0ff */
[----:B------:R-:W-:Y:S05]  /*82c0*/  @P1 BRA `(.L_x_172) ;  /* 0xfffffff4004c1947 */ /* 0x000fea000383ffff */
[----:B------:R-:W-:Y:S05]  /*82d0*/  BSYNC B0 ;  /* 0x0000000000007941 */ /* 0x000fea0003800000 */
.L_x_160:
[----:B------:R-:W-:-:S03]  /*82e0*/  UMOV UR4, 0xffffffff ;  /* 0xffffffff00047882 */ /* 0x000fc60000000000 */
[----:B------:R-:W-:Y:S05]  /*82f0*/  BRA.DIV UR4, `(.L_x_173) ;  /* 0x00000006043c7947 */ /* 0x000fea000b800000 */
[----:B------:R-:W-:-:S13]  /*8300*/  ELECT P6, URZ, PT ;  /* 0x00000000003f782f */ /* 0x000fda00038c0000 */
.L_x_188:
[----:B------:R-:W-:Y:S04]  /*8310*/  BSSY B0, `(.L_x_174) ;  /* 0x0000034000007945 */ /* 0x000fe80003800000 */
[----:B------:R-:W-:Y:S05]  /*8320*/  @!P6 BRA `(.L_x_175) ;  /* 0x0000000000c8e947 */ /* 0x000fea0003800000 */
[----:B------:R-:W-:-:S04]  /*8330*/  LOP3.LUT R19, R19, 0x2, RZ, 0xfc, !PT ;  /* 0x0000000213137812 */ /* 0x000fc800078efcff */
[----:B------:R-:W-:-:S13]  /*8340*/  ISETP.NE.AND P0, PT, R19, 0x3, PT ;  /* 0x000000031300780c */ /* 0x000fda0003f05270 */
[----:B------:R-:W-:Y:S05]  /*8350*/  @!P0 BRA `(.L_x_176) ;  /* 0x0000000000048947 */ /* 0x000fea0003800000 */
[----:B------:R-:W-:Y:S01]  /*8360*/  BPT.TRAP 0x1 ;  /* 0x000000040000795c */ /* 0x000fe20000300000 */
.L_x_176:
[----:B------:R-:W0:Y:S01]  /*8370*/  S2R R3, SR_CgaCtaId ;  /* 0x0000000000037919 */ /* 0x000e220000008800 */
[----:B------:R-:W-:-:S04]  /*8380*/  MOV R2, 0x400 ;  /* 0x0000040000027802 */ /* 0x000fc80000000f00 */
[----:B0-----:R-:W-:Y:S02]  /*8390*/  LEA R3, R3, R2, 0x18 ;  /* 0x0000000203037211 */ /* 0x001fe400078ec0ff */
[----:B------:R-:W-:-:S03]  /*83a0*/  SHF.L.U32 R2, R0, 0x1f, RZ ;  /* 0x0000001f00027819 */ /* 0x000fc600000006ff */
[----:B------:R-:W-:-:S04]  /*83b0*/  VIADD R3, R3, 0x28 ;  /* 0x0000002803037836 */ /* 0x000fc80000000000 */
[C---:B------:R-:W-:Y:S02]  /*83c0*/  IMAD R7, R12.reuse, 0x8, R3 ;  /* 0x000000080c077824 */ /* 0x040fe400078e0203 */
[----:B------:R-:W-:Y:S02]  /*83d0*/  VIADD R12, R12, 0x1 ;  /* 0x000000010c0c7836 */ /* 0x000fe40000000000 */
[----:B------:R-:W0:Y:S03]  /*83e0*/  SYNCS.PHASECHK.TRANS64.TRYWAIT P0, [R7+URZ], R2 ;  /* 0x00000002070075a7 */ /* 0x000e26000800017f */
[----:B------:R-:W-:-:S04]  /*83f0*/  ISETP.NE.AND P1, PT, R12, 0x5, PT ;  /* 0x000000050c00780c */ /* 0x000fc80003f25270 */
[----:B------:R-:W-:Y:S02]  /*8400*/  SEL R5, RZ, 0x1, P1 ;  /* 0x00000001ff057807 */ /* 0x000fe40000800000 */
[----:B------:R-:W-:Y:S02]  /*8410*/  SEL R12, R12, RZ, P1 ;  /* 0x000000ff0c0c7207 */ /* 0x000fe40000800000 */
[----:B------:R-:W-:-:S03]  /*8420*/  LOP3.LUT R5, R0, R5, RZ, 0x3c, !PT ;  /* 0x0000000500057212 */ /* 0x000fc600078e3cff */
[----:B------:R-:W-:Y:S01]  /*8430*/  IMAD R9, R12, 0x8, R3 ;  /* 0x000000080c097824 */ /* 0x000fe200078e0203 */
[----:B------:R-:W-:Y:S01]  /*8440*/  SHF.L.U32 R4, R5, 0x1f, RZ ;  /* 0x0000001f05047819 */ /* 0x000fe200000006ff */
[----:B0-----:R-:W-:Y:S06]  /*8450*/  @!P0 BRA `(.L_x_177) ;  /* 0x0000000400048947 */ /* 0x001fec0003800000 */
.L_x_189:
[----:B------:R-:W1:Y:S01]  /*8460*/  SYNCS.PHASECHK.TRANS64.TRYWAIT P0, [R9+URZ], R4 ;  /* 0x00000004090075a7 */ /* 0x000e62000800017f */
[----:B------:R-:W-:-:S05]  /*8470*/  VIADD R0, R12, 0x1 ;  /* 0x000000010c007836 */ /* 0x000fca0000000000 */
[----:B------:R-:W-:-:S04]  /*8480*/  ISETP.NE.AND P1, PT, R0, 0x5, PT ;  /* 0x000000050000780c */ /* 0x000fc80003f25270 */
[----:B0-----:R-:W-:Y:S02]  /*8490*/  SEL R2, RZ, 0x1, P1 ;  /* 0x00000001ff027807 */ /* 0x001fe40000800000 */
[----:B------:R-:W-:Y:S02]  /*84a0*/  SEL R0, R0, RZ, P1 ;  /* 0x000000ff00007207 */ /* 0x000fe40000800000 */
[----:B------:R-:W-:-:S03]  /*84b0*/  LOP3.LUT R7, R5, R2, RZ, 0x3c, !PT ;  /* 0x0000000205077212 */ /* 0x000fc600078e3cff */
[----:B------:R-:W-:Y:S01]  /*84c0*/  IMAD R6, R0, 0x8, R3 ;  /* 0x0000000800067824 */ /* 0x000fe200078e0203 */
[----:B------:R-:W-:Y:S01]  /*84d0*/  SHF.L.U32 R5, R7, 0x1f, RZ ;  /* 0x0000001f07057819 */ /* 0x000fe200000006ff */
[----:B-1----:R-:W-:Y:S06]  /*84e0*/  @!P0 BRA `(.L_x_178) ;  /* 0x0000000000f48947 */ /* 0x002fec0003800000 */
.L_x_190:
[----:B------:R-:W1:Y:S01]  /*84f0*/  SYNCS.PHASECHK.TRANS64.TRYWAIT P0, [R6+URZ], R5 ;  /* 0x00000005060075a7 */ /* 0x000e62000800017f */
[----:B------:R-:W-:-:S05]  /*8500*/  VIADD R0, R0, 0x1 ;  /* 0x0000000100007836 */ /* 0x000fca0000000000 */
[----:B------:R-:W-:-:S04]  /*8510*/  ISETP.NE.AND P1, PT, R0, 0x5, PT ;  /* 0x000000050000780c */ /* 0x000fc80003f25270 */
[----:B------:R-:W-:Y:S02]  /*8520*/  SEL R2, RZ, 0x1, P1 ;  /* 0x00000001ff027807 */ /* 0x000fe40000800000 */
[----:B------:R-:W-:Y:S02]  /*8530*/  SEL R0, R0, RZ, P1 ;  /* 0x000000ff00007207 */ /* 0x000fe40000800000 */
[----:B------:R-:W-:-:S03]  /*8540*/  LOP3.LUT R7, R7, R2, RZ, 0x3c, !PT ;  /* 0x0000000207077212 */ /* 0x000fc600078e3cff */
[----:B0-----:R-:W-:Y:S01]  /*8550*/  IMAD R9, R0, 0x8, R3 ;  /* 0x0000000800097824 */ /* 0x001fe200078e0203 */
[----:B------:R-:W-:Y:S01]  /*8560*/  SHF.L.U32 R4, R7, 0x1f, RZ ;  /* 0x0000001f07047819 */ /* 0x000fe200000006ff */
[----:B-1----:R-:W-:Y:S06]  /*8570*/  @!P0 BRA `(.L_x_179) ;  /* 0x0000000000e48947 */ /* 0x002fec0003800000 */
.L_x_191:
[----:B------:R-:W1:Y:S01]  /*8580*/  SYNCS.PHASECHK.TRANS64.TRYWAIT P0, [R9+URZ], R4 ;  /* 0x00000004090075a7 */ /* 0x000e62000800017f */
[----:B------:R-:W-:-:S05]  /*8590*/  VIADD R0, R0, 0x1 ;  /* 0x0000000100007836 */ /* 0x000fca0000000000 */
[----:B------:R-:W-:-:S04]  /*85a0*/  ISETP.NE.AND P1, PT, R0, 0x5, PT ;  /* 0x000000050000780c */ /* 0x000fc80003f25270 */
[----:B------:R-:W-:Y:S02]  /*85b0*/  SEL R2, RZ, 0x1, P1 ;  /* 0x00000001ff027807 */ /* 0x000fe40000800000 */
[----:B------:R-:W-:Y:S02]  /*85c0*/  SEL R0, R0, RZ, P1 ;  /* 0x000000ff00007207 */ /* 0x000fe40000800000 */
[----:B------:R-:W-:Y:S01]  /*85d0*/  LOP3.LUT R2, R7, R2, RZ, 0x3c, !PT ;  /* 0x0000000207027212 */ /* 0x000fe200078e3cff */
[----:B-1----:R-:W-:Y:S06]  /*85e0*/  @!P0 BRA `(.L_x_180) ;  /* 0x0000000000dc8947 */ /* 0x002fec0003800000 */
.L_x_192:
[----:B------:R-:W-:Y:S01]  /*85f0*/  IMAD R3, R0, 0x8, R3 ;  /* 0x0000000800037824 */ /* 0x000fe200078e0203 */
[----:B------:R-:W-:-:S07]  /*8600*/  SHF.L.U32 R0, R2, 0x1f, RZ ;  /* 0x0000001f02007819 */ /* 0x000fce00000006ff */
.L_x_181:
[----:B--2---:R2:W3:Y:S02]  /*8610*/  SYNCS.PHASECHK.TRANS64.TRYWAIT P0, [R3+URZ], R0 ;  /* 0x00000000030075a7 */ /* 0x0044e4000800017f */
[----:B---3--:R-:W-:Y:S05]  /*8620*/  @!P0 NANOSLEEP.SYNCS 0x989680 ;  /* 0x009896800000895d */ /* 0x008fea0003900000 */
[----:B------:R-:W3:Y:S02]  /*8630*/  @!P0 SYNCS.PHASECHK.TRANS64 P0, [R3+URZ], R0 ;  /* 0x00000000030085a7 */ /* 0x000ee4000800007f */
[----:B---3--:R-:W-:Y:S05]  /*8640*/  @!P0 BRA `(.L_x_181) ;  /* 0xfffffffc00f08947 */ /* 0x008fea000383ffff */
.L_x_175:
[----:B------:R-:W-:Y:S05]  /*8650*/  BSYNC B0 ;  /* 0x0000000000007941 */ /* 0x000fea0003800000 */
.L_x_174:
[----:B------:R-:W-:Y:S05]  /*8660*/  EXIT ;  /* 0x000000000000794d */ /* 0x000fea0003800000 */
.L_x_17:
[----:B---3--:R3:W4:Y:S02]  /*8670*/  SYNCS.PHASECHK.TRANS64.TRYWAIT P1, [R3+URZ], R0 ;  /* 0x00000000030075a7 */ /* 0x008724000802017f */
[----:B----4-:R-:W-:Y:S05]  /*8680*/  @!P1 NANOSLEEP.SYNCS 0x989680 ;  /* 0x009896800000995d */ /* 0x010fea0003900000 */
[----:B------:R-:W4:Y:S02]  /*8690*/  @!P1 SYNCS.PHASECHK.TRANS64 P1, [R3+URZ], R0 ;  /* 0x00000000030095a7 */ /* 0x000f24000802007f */
[----:B----4-:R-:W-:Y:S05]  /*86a0*/  @!P1 BRA `(.L_x_17) ;  /* 0xfffffffc00f09947 */ /* 0x010fea000383ffff */
[----:B------:R-:W-:Y:S05]  /*86b0*/  BRA `(.L_x_16) ;  /* 0xffffff8800e07947 */ /* 0x000fea000383ffff */
.L_x_22:
[----:B-1----:R-:W-:-:S04]  /*86c0*/  IMAD.U32 R4, RZ, RZ, UR8 ;  /* 0x00000008ff047e24 */ /* 0x002fc8000f8e00ff */
[----:B------:R1:W2:Y:S03]  /*86d0*/  SYNCS.PHASECHK.TRANS64.TRYWAIT P1, [R4+URZ], R3 ;  /* 0x00000003040075a7 */ /* 0x0002a6000802017f */
[----:B--2---:R-:W-:Y:S05]  /*86e0*/  @!P1 NANOSLEEP.SYNCS 0x989680 ;  /* 0x009896800000995d */ /* 0x004fea0003900000 */
[----:B------:R-:W2:Y:S02]  /*86f0*/  @!P1 SYNCS.PHASECHK.TRANS64 P1, [R4+URZ], R3 ;  /* 0x00000003040095a7 */ /* 0x000ea4000802007f */
[----:B--2---:R-:W-:Y:S05]  /*8700*/  @!P1 BRA `(.L_x_22) ;  /* 0xfffffffc00ec9947 */ /* 0x004fea000383ffff */
[----:B------:R-:W-:Y:S05]  /*8710*/  BRA `(.L_x_21) ;  /* 0xffffff9000207947 */ /* 0x000fea000383ffff */
.L_x_161:
[----:B------:R-:W-:Y:S01]  /*8720*/  BSSY B1, `(.L_x_182) ;  /* 0x0000006000017945 */ /* 0x000fe20003800000 */
[----:B------:R-:W-:-:S07]  /*8730*/  IMAD.MOV.U32 R15, RZ, RZ, -0x1 ;  /* 0xffffffffff0f7424 */ /* 0x000fce00078e00ff */
[----:B------:R-:W-:Y:S05]  /*8740*/  WARPSYNC.COLLECTIVE R15, `(.L_x_183) ;  /* 0x000000000f0c7348 */ /* 0x000fea0003c00000 */
[----:B------:R-:W-:Y:S02]  /*8750*/  ELECT P6, UR62, PT ;  /* 0x00000000003e782f */ /* 0x000fe400038c0000 */
[----:B------:R-:W-:Y:S01]  /*8760*/  MOV R14, UR62 ;  /* 0x0000003e000e7c02 */ /* 0x000fe20008000f00 */
[----:B------:R-:W-:Y:S10]  /*8770*/  ENDCOLLECTIVE ;  /* 0x000000000000791b */ /* 0x000ff40003800000 */
.L_x_183:
[----:B------:R-:W-:Y:S05]  /*8780*/  BSYNC B1 ;  /* 0x0000000000017941 */ /* 0x000fea0003800000 */
.L_x_182:
[----:B------:R-:W-:Y:S05]  /*8790*/  BRA `(.L_x_184) ;  /* 0xfffffff000247947 */ /* 0x000fea000383ffff */
.L_x_164:
[----:B0-----:R0:W1:Y:S02]  /*87a0*/  SYNCS.PHASECHK.TRANS64.TRYWAIT P1, [R14+URZ+0x28], R7 ;  /* 0x000028070e0075a7 */ /* 0x001064000802017f */
[----:B-1----:R-:W-:Y:S05]  /*87b0*/  @!P1 NANOSLEEP.SYNCS 0x989680 ;  /* 0x009896800000995d */ /* 0x002fea0003900000 */
[----:B------:R-:W1:Y:S02]  /*87c0*/  @!P1 SYNCS.PHASECHK.TRANS64 P1, [R14+URZ+0x28], R7 ;  /* 0x000028070e0095a7 */ /* 0x000e64000802007f */
[----:B-1----:R-:W-:Y:S05]  /*87d0*/  @!P1 BRA `(.L_x_164) ;  /* 0xfffffffc00f09947 */ /* 0x002fea000383ffff */
[----:B------:R-:W-:Y:S05]  /*87e0*/  BRA `(.L_x_185) ;  /* 0xfffffff000587947 */ /* 0x000fea000383ffff */
.L_x_173:
[----:B------:R-:W-:Y:S01]  /*87f0*/  BSSY B0, `(.L_x_186) ;  /* 0x0000006000007945 */ /* 0x000fe20003800000 */
[----:B------:R-:W-:-:S07]  /*8800*/  IMAD.MOV.U32 R15, RZ, RZ, -0x1 ;  /* 0xffffffffff0f7424 */ /* 0x000fce00078e00ff */
[----:B------:R-:W-:Y:S05]  /*8810*/  WARPSYNC.COLLECTIVE R15, `(.L_x_187) ;  /* 0x000000000f0c7348 */ /* 0x000fea0003c00000 */
[----:B------:R-:W-:Y:S02]  /*8820*/  ELECT P6, UR62, PT ;  /* 0x00000000003e782f */ /* 0x000fe400038c0000 */
[----:B------:R-:W-:Y:S01]  /*8830*/  MOV R14, UR62 ;  /* 0x0000003e000e7c02 */ /* 0x000fe20008000f00 */
[----:B------:R-:W-:Y:S10]  /*8840*/  ENDCOLLECTIVE ;  /* 0x000000000000791b */ /* 0x000ff40003800000 */
.L_x_187:
[----:B------:R-:W-:Y:S05]  /*8850*/  BSYNC B0 ;  /* 0x0000000000007941 */ /* 0x000fea0003800000 */
.L_x_186:
[----:B------:R-:W-:Y:S05]  /*8860*/  BRA `(.L_x_188) ;  /* 0xfffffff800a87947 */ /* 0x000fea000383ffff */
.L_x_177:
[----:B0-----:R0:W1:Y:S02]  /*8870*/  SYNCS.PHASECHK.TRANS64.TRYWAIT P0, [R7+URZ], R2 ;  /* 0x00000002070075a7 */ /* 0x001064000800017f */
[----:B-1----:R-:W-:Y:S05]  /*8880*/  @!P0 NANOSLEEP.SYNCS 0x989680 ;  /* 0x009896800000895d */ /* 0x002fea0003900000 */
[----:B------:R-:W1:Y:S02]  /*8890*/  @!P0 SYNCS.PHASECHK.TRANS64 P0, [R7+URZ], R2 ;  /* 0x00000002070085a7 */ /* 0x000e64000800007f */
[----:B-1----:R-:W-:Y:S05]  /*88a0*/  @!P0 BRA `(.L_x_177) ;  /* 0xfffffffc00f08947 */ /* 0x002fea000383ffff */
[----:B------:R-:W-:Y:S05]  /*88b0*/  BRA `(.L_x_189) ;  /* 0xfffffff800e87947 */ /* 0x000fea000383ffff */
.L_x_178:
[----:B0-----:R0:W1:Y:S02]  /*88c0*/  SYNCS.PHASECHK.TRANS64.TRYWAIT P0, [R9+URZ], R4 ;  /* 0x00000004090075a7 */ /* 0x001064000800017f */
[----:B-1----:R-:W-:Y:S05]  /*88d0*/  @!P0 NANOSLEEP.SYNCS 0x989680 ;  /* 0x009896800000895d */ /* 0x002fea0003900000 */
[----:B------:R-:W1:Y:S02]  /*88e0*/  @!P0 SYNCS.PHASECHK.TRANS64 P0, [R9+URZ], R4 ;  /* 0x00000004090085a7 */ /* 0x000e64000800007f */
[----:B-1----:R-:W-:Y:S05]  /*88f0*/  @!P0 BRA `(.L_x_178) ;  /* 0xfffffffc00f08947 */ /* 0x002fea000383ffff */
[----:B------:R-:W-:Y:S05]  /*8900*/  BRA `(.L_x_190) ;  /* 0xfffffff800f87947 */ /* 0x000fea000383ffff */
.L_x_179:
[----:B0-----:R0:W1:Y:S02]  /*8910*/  SYNCS.PHASECHK.TRANS64.TRYWAIT P0, [R6+URZ], R5 ;  /* 0x00000005060075a7 */ /* 0x001064000800017f */
[----:B-1----:R-:W-:Y:S05]  /*8920*/  @!P0 NANOSLEEP.SYNCS 0x989680 ;  /* 0x009896800000895d */ /* 0x002fea0003900000 */
[----:B------:R-:W1:Y:S02]  /*8930*/  @!P0 SYNCS.PHASECHK.TRANS64 P0, [R6+URZ], R5 ;  /* 0x00000005060085a7 */ /* 0x000e64000800007f */
[----:B-1----:R-:W-:Y:S05]  /*8940*/  @!P0 BRA `(.L_x_179) ;  /* 0xfffffffc00f08947 */ /* 0x002fea000383ffff */
[----:B------:R-:W-:Y:S05]  /*8950*/  BRA `(.L_x_191) ;  /* 0xfffffffc00087947 */ /* 0x000fea000383ffff */
.L_x_180:
[----:B-1----:R1:W2:Y:S02]  /*8960*/  SYNCS.PHASECHK.TRANS64.TRYWAIT P0, [R9+URZ], R4 ;  /* 0x00000004090075a7 */ /* 0x0022a4000800017f */
[----:B--2---:R-:W-:Y:S05]  /*8970*/  @!P0 NANOSLEEP.SYNCS 0x989680 ;  /* 0x009896800000895d */ /* 0x004fea0003900000 */
[----:B------:R-:W2:Y:S02]  /*8980*/  @!P0 SYNCS.PHASECHK.TRANS64 P0, [R9+URZ], R4 ;  /* 0x00000004090085a7 */ /* 0x000ea4000800007f */
[----:B--2---:R-:W-:Y:S05]  /*8990*/  @!P0 BRA `(.L_x_180) ;  /* 0xfffffffc00f08947 */ /* 0x004fea000383ffff */
[----:B------:R-:W-:Y:S05]  /*89a0*/  BRA `(.L_x_192) ;  /* 0xfffffffc00107947 */ /* 0x000fea000383ffff */
.L_x_193:
[----:B------:R-:W-:-:S00]  /*89b0*/  BRA `(.L_x_193) ;  /* 0xfffffffc00fc7947 */ /* 0x000fc0000383ffff */
[----:B------:R-:W-:-:S00]  /*89c0*/  NOP ;  /* 0x0000000000007918 */ /* 0x000fc00000000000 */
        /* <DEDUP_REMOVED lines=11> */
.L_x_194:


//--------------------- .nv.global.init           --------------------------
	.section	.nv.global.init,"aw",@progbits
.nv.global.init:
	.type		$str$22,@object
	.size		$str$22,($str$23 - $str$22)
$str$22:
        /*0000*/ 	.byte	0x6b, 0x5f, 0x74, 0x69, 0x6c, 0x65, 0x5f, 0x63, 0x6f, 0x75, 0x6e, 0x74, 0x20, 0x3e, 0x3d, 0x20
        /*0010*/ 	.byte	0x31, 0x00
	.type		$str$23,@object
	.size		$str$23,(__unnamed_1 - $str$23)
$str$23:
        /*0012*/ 	.byte	0x2f, 0x74, 0x6d, 0x70, 0x2f, 0x63, 0x75, 0x74, 0x6c, 0x61, 0x73, 0x73, 0x5f, 0x73, 0x77, 0x65
        /*0022*/ 	.byte	0x65, 0x70, 0x5f, 0x73, 0x72, 0x63, 0x2f, 0x69, 0x6e, 0x63, 0x6c, 0x75, 0x64, 0x65, 0x2f, 0x63
        /*0032*/ 	.byte	0x75, 0x74, 0x6c, 0x61, 0x73, 0x73, 0x2f, 0x67, 0x65, 0x6d, 0x6d, 0x2f, 0x63, 0x6f, 0x6c, 0x6c
        /*0042*/ 	.byte	0x65, 0x63, 0x74, 0x69, 0x76, 0x65, 0x2f, 0x73, 0x6d, 0x39, 0x30, 0x5f, 0x6d, 0x6d, 0x61, 0x5f
        /*0052*/ 	.byte	0x74, 0x6d, 0x61, 0x5f, 0x67, 0x6d, 0x6d, 0x61, 0x5f, 0x73, 0x73, 0x5f, 0x77, 0x61, 0x72, 0x70
        /*0062*/ 	.byte	0x73, 0x70, 0x65, 0x63, 0x69, 0x61, 0x6c, 0x69, 0x7a, 0x65, 0x64, 0x2e, 0x68, 0x70, 0x70, 0x00
	.type		__unnamed_1,@object
	.size		__unnamed_1,(.L_0 - __unnamed_1)
__unnamed_1:
        /*0072*/ 	.byte	0x76, 0x6f, 0x69, 0x64, 0x20, 0x63, 0x75, 0x74, 0x6c, 0x61, 0x73, 0x73, 0x3a, 0x3a, 0x67, 0x65
        /* <DEDUP_REMOVED lines=176> */
        /*0b82*/ 	.byte	0x65, 0x3a, 0x3a, 0x69, 0x64, 0x65, 0x6e, 0x74, 0x69, 0x74, 0x79, 0x5d, 0x00
.L_0:


//--------------------- .nv.shared._ZN7cutlass13device_kernelINS_4gemm6kernel13GemmUniversalIN4cute5tupleIJiiiiEEENS1_10collective13CollectiveMmaINS1_34MainloopSm90TmaGmmaWarpSpecializedILi5ENS5_IJNS4_1CILi1EEESB_SB_EEENS1_35KernelTmaWarpSpecializedCooperativeEEENS5_IJNSA_ILi256EEENSA_ILi64EEENSA_ILi32EEEEEENS_10tfloat32_tENS5_IJlSB_lEEESJ_SK_NS4_8TiledMMAINS4_8MMA_AtomIJNS4_4SM904GMMA29MMA_64x64x8_F32TF32TF32_SS_TNILNSO_7ScaleInE1ELSQ_1EEEEEENS4_6LayoutINS5_IJNSA_ILi2EEESB_SB_EEENS5_IJSB_NSA_ILi0EEESW_EEEEENS5_IJNS4_10UnderscoreESZ_SZ_EEEEENS4_13SM90_TMA_LOADENS4_14ComposedLayoutINS4_7SwizzleILi3ELi4ELi3EEENS4_18smem_ptr_flag_bitsILi32EEENST_INS5_IJNSA_ILi8EEESH_EEENS5_IJSH_SB_EEEEEEEvNS4_8identityES12_S1C_vS1D_EENS_8epilogue10collective6detail29Sm90TmaWarpSpecializedAdapterINS1G_15DefaultEpilogueISJ_SK_SK_NS1F_6thread17LinearCombinationISJ_Li1EffLNS1K_9ScaleType4KindE0ELNS_15FloatRoundStyleE2ESJ_EENS1_15EpilogueDefaultEEEEEvvEEEEvNT_6ParamsE --------------------------
	.section	.nv.shared._ZN7cutlass13device_kernelINS_4gemm6kernel13GemmUniversalIN4cute5tupleIJiiiiEEENS1_10collective13CollectiveMmaINS1_34MainloopSm90TmaGmmaWarpSpecializedILi5ENS5_IJNS4_1CILi1EEESB_SB_EEENS1_35KernelTmaWarpSpecializedCooperativeEEENS5_IJNSA_ILi256EEENSA_ILi64EEENSA_ILi32EEEEEENS_10tfloat32_tENS5_IJlSB_lEEESJ_SK_NS4_8TiledMMAINS4_8MMA_AtomIJNS4_4SM904GMMA29MMA_64x64x8_F32TF32TF32_SS_TNILNSO_7ScaleInE1ELSQ_1EEEEEENS4_6LayoutINS5_IJNSA_ILi2EEESB_SB_EEENS5_IJSB_NSA_ILi0EEESW_EEEEENS5_IJNS4_10UnderscoreESZ_SZ_EEEEENS4_13SM90_TMA_LOADENS4_14ComposedLayoutINS4_7SwizzleILi3ELi4ELi3EEENS4_18smem_ptr_flag_bitsILi32EEENST_INS5_IJNSA_ILi8EEESH_EEENS5_IJSH_SB_EEEEEEEvNS4_8identityES12_S1C_vS1D_EENS_8epilogue10collective6detail29Sm90TmaWarpSpecializedAdapterINS1G_15DefaultEpilogueISJ_SK_SK_NS1F_6thread17LinearCombinationISJ_Li1EffLNS1K_9ScaleType4KindE0ELNS_15FloatRoundStyleE2ESJ_EENS1_15EpilogueDefaultEEEEEvvEEEEvNT_6ParamsE,"aw",@nobits
	.sectionflags	@""
	.align	16
	.zero		1024


//--------------------- .nv.shared.reserved.0     --------------------------
	.section	.nv.shared.reserved.0,"aw",@nobits
	.weak		__nv_reservedSMEM_offset_0_alias
	.size		__nv_reservedSMEM_offset_0_alias, 0, 0
	.other		__nv_reservedSMEM_offset_0_alias,@"STO_CUDA_RESERVED_SHARED STV_DEFAULT"
__nv_reservedSMEM_offset_0_alias:
	.zero		0


//--------------------- .nv.global                --------------------------
	.section	.nv.global,"aw",@nobits
.nv.global:
	.type		_ZN40_INTERNAL_9323940e_4_k_cu_d81241c2_208864cute1_E,@object
	.size		_ZN40_INTERNAL_9323940e_4_k_cu_d81241c2_208864cute1_E,(_ZN40_INTERNAL_9323940e_4_k_cu_d81241c2_208864cuda3std3__45__cpo6cbeginE - _ZN40_INTERNAL_9323940e_4_k_cu_d81241c2_208864cute1_E)
_ZN40_INTERNAL_9323940e_4_k_cu_d81241c2_208864cute1_E:
	.zero		1
	.type		_ZN40_INTERNAL_9323940e_4_k_cu_d81241c2_208864cuda3std3__45__cpo6cbeginE,@object
	.size		_ZN40_INTERNAL_9323940e_4_k_cu_d81241c2_208864cuda3std3__45__cpo6cbeginE,(_ZN40_INTERNAL_9323940e_4_k_cu_d81241c2_208864cuda3std3__48in_placeE - _ZN40_INTERNAL_9323940e_4_k_cu_d81241c2_208864cuda3std3__45__cpo6cbeginE)
_ZN40_INTERNAL_9323940e_4_k_cu_d81241c2_208864cuda3std3__45__cpo6cbeginE:
	.zero		1
	.type		_ZN40_INTERNAL_9323940e_4_k_cu_d81241c2_208864cuda3std3__48in_placeE,@object
	.size		_ZN40_INTERNAL_9323940e_4_k_cu_d81241c2_208864cuda3std3__48in_placeE,(_ZN40_INTERNAL_9323940e_4_k_cu_d81241c2_208864cuda3std6ranges3__45__cpo9iter_moveE - _ZN40_INTERNAL_9323940e_4_k_cu_d81241c2_208864cuda3std3__48in_placeE)
_ZN40_INTERNAL_9323940e_4_k_cu_d81241c2_208864cuda3std3__48in_placeE:
	.zero		1
	.type		_ZN40_INTERNAL_9323940e_4_k_cu_d81241c2_208864cuda3std6ranges3__45__cpo9iter_moveE,@object
	.size		_ZN40_INTERNAL_9323940e_4_k_cu_d81241c2_208864cuda3std6ranges3__45__cpo9iter_moveE,(_ZN40_INTERNAL_9323940e_4_k_cu_d81241c2_208864cuda3std3__45__cpo5beginE - _ZN40_INTERNAL_9323940e_4_k_cu_d81241c2_208864cuda3std6ranges3__45__cpo9iter_moveE)
_ZN40_INTERNAL_9323940e_4_k_cu_d81241c2_208864cuda3std6ranges3__45__cpo9iter_moveE:
	.zero		1
	.type		_ZN40_INTERNAL_9323940e_4_k_cu_d81241c2_208864cuda3std3__45__cpo5beginE,@object
	.size		_ZN40_INTERNAL_9323940e_4_k_cu_d81241c2_208864cuda3std3__45__cpo5beginE,(_ZN40_INTERNAL_9323940e_4_k_cu_d81241c2_208864cuda3std3__442_GLOBAL__N__9323940e_4_k_cu_d81241c2_208866ignoreE - _ZN40_INTERNAL_9323940e_4_k_cu_d81241c2_208864cuda3std3__45__cpo5beginE)
_ZN40_INTERNAL_9323940e_4_k_cu_d81241c2_208864cuda3std3__45__cpo5beginE:
	.zero		1
	.type		_ZN40_INTERNAL_9323940e_4_k_cu_d81241c2_208864cuda3std3__442_GLOBAL__N__9323940e_4_k_cu_d81241c2_208866ignoreE,@object
	.size		_ZN40_INTERNAL_9323940e_4_k_cu_d81241c2_208864cuda3std3__442_GLOBAL__N__9323940e_4_k_cu_d81241c2_208866ignoreE,(_ZN40_INTERNAL_9323940e_4_k_cu_d81241c2_208864cute7productE - _ZN40_INTERNAL_9323940e_4_k_cu_d81241c2_208864cuda3std3__442_GLOBAL__N__9323940e_4_k_cu_d81241c2_208866ignoreE)
_ZN40_INTERNAL_9323940e_4_k_cu_d81241c2_208864cuda3std3__442_GLOBAL__N__9323940e_4_k_cu_d81241c2_208866ignoreE:
	.zero		1
	.type		_ZN40_INTERNAL_9323940e_4_k_cu_d81241c2_208864cute7productE,@object
	.size		_ZN40_INTERNAL_9323940e_4_k_cu_d81241c2_208864cute7productE,(_ZN40_INTERNAL_9323940e_4_k_cu_d81241c2_208864cuda3std3__45__cpo3endE - _ZN40_INTERNAL_9323940e_4_k_cu_d81241c2_208864cute7productE)
_ZN40_INTERNAL_9323940e_4_k_cu_d81241c2_208864cute7productE:
	.zero		1
	.type		_ZN40_INTERNAL_9323940e_4_k_cu_d81241c2_208864cuda3std3__45__cpo3endE,@object
	.size		_ZN40_INTERNAL_9323940e_4_k_cu_d81241c2_208864cuda3std3__45__cpo3endE,(_ZN40_INTERNAL_9323940e_4_k_cu_d81241c2_208864cuda3std3__419piecewise_constructE - _ZN40_INTERNAL_9323940e_4_k_cu_d81241c2_208864cuda3std3__45__cpo3endE)
_ZN40_INTERNAL_9323940e_4_k_cu_d81241c2_208864cuda3std3__45__cpo3endE:
	.zero		1
	.type		_ZN40_INTERNAL_9323940e_4_k_cu_d81241c2_208864cuda3std3__419piecewise_constructE,@object
	.size		_ZN40_INTERNAL_9323940e_4_k_cu_d81241c2_208864cuda3std3__419piecewise_constructE,(_ZN40_INTERNAL_9323940e_4_k_cu_d81241c2_208864cuda3std3__45__cpo4cendE - _ZN40_INTERNAL_9323940e_4_k_cu_d81241c2_208864cuda3std3__419piecewise_constructE)
_ZN40_INTERNAL_9323940e_4_k_cu_d81241c2_208864cuda3std3__419piecewise_constructE:
	.zero		1
	.type		_ZN40_INTERNAL_9323940e_4_k_cu_d81241c2_208864cuda3std3__45__cpo4cendE,@object
	.size		_ZN40_INTERNAL_9323940e_4_k_cu_d81241c2_208864cuda3std3__45__cpo4cendE,(_ZN40_INTERNAL_9323940e_4_k_cu_d81241c2_208864cuda3std6ranges3__45__cpo4swapE - _ZN40_INTERNAL_9323940e_4_k_cu_d81241c2_208864cuda3std3__45__cpo4cendE)
_ZN40_INTERNAL_9323940e_4_k_cu_d81241c2_208864cuda3std3__45__cpo4cendE:
	.zero		1
	.type		_ZN40_INTERNAL_9323940e_4_k_cu_d81241c2_208864cuda3std6ranges3__45__cpo4swapE,@object
	.size		_ZN40_INTERNAL_9323940e_4_k_cu_d81241c2_208864cuda3std6ranges3__45__cpo4swapE,(.L_8 - _ZN40_INTERNAL_9323940e_4_k_cu_d81241c2_208864cuda3std6ranges3__45__cpo4swapE)
_ZN40_INTERNAL_9323940e_4_k_cu_d81241c2_208864cuda3std6ranges3__45__cpo4swapE:
	.zero		1
.L_8:


//--------------------- .nv.constant0._ZN7cutlass13device_kernelINS_4gemm6kernel13GemmUniversalIN4cute5tupleIJiiiiEEENS1_10collective13CollectiveMmaINS1_34MainloopSm90TmaGmmaWarpSpecializedILi5ENS5_IJNS4_1CILi1EEESB_SB_EEENS1_35KernelTmaWarpSpecializedCooperativeEEENS5_IJNSA_ILi256EEENSA_ILi64EEENSA_ILi32EEEEEENS_10tfloat32_tENS5_IJlSB_lEEESJ_SK_NS4_8TiledMMAINS4_8MMA_AtomIJNS4_4SM904GMMA29MMA_64x64x8_F32TF32TF32_SS_TNILNSO_7ScaleInE1ELSQ_1EEEEEENS4_6LayoutINS5_IJNSA_ILi2EEESB_SB_EEENS5_IJSB_NSA_ILi0EEESW_EEEEENS5_IJNS4_10UnderscoreESZ_SZ_EEEEENS4_13SM90_TMA_LOADENS4_14ComposedLayoutINS4_7SwizzleILi3ELi4ELi3EEENS4_18smem_ptr_flag_bitsILi32EEENST_INS5_IJNSA_ILi8EEESH_EEENS5_IJSH_SB_EEEEEEEvNS4_8identityES12_S1C_vS1D_EENS_8epilogue10collective6detail29Sm90TmaWarpSpecializedAdapterINS1G_15DefaultEpilogueISJ_SK_SK_NS1F_6thread17LinearCombinationISJ_Li1EffLNS1K_9ScaleType4KindE0ELNS_15FloatRoundStyleE2ESJ_EENS1_15EpilogueDefaultEEEEEvvEEEEvNT_6ParamsE --------------------------
	.section	.nv.constant0._ZN7cutlass13device_kernelINS_4gemm6kernel13GemmUniversalIN4cute5tupleIJiiiiEEENS1_10collective13CollectiveMmaINS1_34MainloopSm90TmaGmmaWarpSpecializedILi5ENS5_IJNS4_1CILi1EEESB_SB_EEENS1_35KernelTmaWarpSpecializedCooperativeEEENS5_IJNSA_ILi256EEENSA_ILi64EEENSA_ILi32EEEEEENS_10tfloat32_tENS5_IJlSB_lEEESJ_SK_NS4_8TiledMMAINS4_8MMA_AtomIJNS4_4SM904GMMA29MMA_64x64x8_F32TF32TF32_SS_TNILNSO_7ScaleInE1ELSQ_1EEEEEENS4_6LayoutINS5_IJNSA_ILi2EEESB_SB_EEENS5_IJSB_NSA_ILi0EEESW_EEEEENS5_IJNS4_10UnderscoreESZ_SZ_EEEEENS4_13SM90_TMA_LOADENS4_14ComposedLayoutINS4_7SwizzleILi3ELi4ELi3EEENS4_18smem_ptr_flag_bitsILi32EEENST_INS5_IJNSA_ILi8EEESH_EEENS5_IJSH_SB_EEEEEEEvNS4_8identityES12_S1C_vS1D_EENS_8epilogue10collective6detail29Sm90TmaWarpSpecializedAdapterINS1G_15DefaultEpilogueISJ_SK_SK_NS1F_6thread17LinearCombinationISJ_Li1EffLNS1K_9ScaleType4KindE0ELNS_15FloatRoundStyleE2ESJ_EENS1_15EpilogueDefaultEEEEEvvEEEEvNT_6ParamsE,"a",@progbits
	.sectionflags	@""
	.align	4
.nv.constant0._ZN7cutlass13device_kernelINS_4gemm6kernel13GemmUniversalIN4cute5tupleIJiiiiEEENS1_10collective13CollectiveMmaINS1_34MainloopSm90TmaGmmaWarpSpecializedILi5ENS5_IJNS4_1CILi1EEESB_SB_EEENS1_35KernelTmaWarpSpecializedCooperativeEEENS5_IJNSA_ILi256EEENSA_ILi64EEENSA_ILi32EEEEEENS_10tfloat32_tENS5_IJlSB_lEEESJ_SK_NS4_8TiledMMAINS4_8MMA_AtomIJNS4_4SM904GMMA29MMA_64x64x8_F32TF32TF32_SS_TNILNSO_7ScaleInE1ELSQ_1EEEEEENS4_6LayoutINS5_IJNSA_ILi2EEESB_SB_EEENS5_IJSB_NSA_ILi0EEESW_EEEEENS5_IJNS4_10UnderscoreESZ_SZ_EEEEENS4_13SM90_TMA_LOADENS4_14ComposedLayoutINS4_7SwizzleILi3ELi4ELi3EEENS4_18smem_ptr_flag_bitsILi32EEENST_INS5_IJNSA_ILi8EEESH_EEENS5_IJSH_SB_EEEEEEEvNS4_8identityES12_S1C_vS1D_EENS_8epilogue10collective6detail29Sm90TmaWarpSpecializedAdapterINS1G_15DefaultEpilogueISJ_SK_SK_NS1F_6thread17LinearCombinationISJ_Li1EffLNS1K_9ScaleType4KindE0ELNS_15FloatRoundStyleE2ESJ_EENS1_15EpilogueDefaultEEEEEvvEEEEvNT_6ParamsE:
	.zero		1664


//--------------------- SYMBOLS --------------------------

	.type		.nv.reservedSmem.offset0,@object
	.size		.nv.reservedSmem.offset0,0x4
	.type		__assertfail,@function
